//
// Generated by NVIDIA NVVM Compiler
//
// Compiler Build ID: CL-36424714
// Cuda compilation tools, release 13.0, V13.0.88
// Based on NVVM 20.0.0
//

.version 9.0
.target sm_100
.address_size 64

	// .globl	mama_batch_f32

.visible .entry mama_batch_f32(
	.param .u64 .ptr .align 1 mama_batch_f32_param_0,
	.param .u64 .ptr .align 1 mama_batch_f32_param_1,
	.param .u64 .ptr .align 1 mama_batch_f32_param_2,
	.param .u32 mama_batch_f32_param_3,
	.param .u32 mama_batch_f32_param_4,
	.param .u32 mama_batch_f32_param_5,
	.param .u64 .ptr .align 1 mama_batch_f32_param_6,
	.param .u64 .ptr .align 1 mama_batch_f32_param_7
)
{
	.local .align 16 .b8 	__local_depot0[256];
	.reg .b64 	%SP;
	.reg .b64 	%SPL;
	.reg .pred 	%p<39>;
	.reg .b32 	%r<47>;
	.reg .b32 	%f<11>;
	.reg .b64 	%rd<93>;
	.reg .b64 	%fd<148>;

	mov.u64 	%SPL, __local_depot0;
	ld.param.u64 	%rd26, [mama_batch_f32_param_0];
	ld.param.u64 	%rd27, [mama_batch_f32_param_1];
	ld.param.u64 	%rd28, [mama_batch_f32_param_2];
	ld.param.u32 	%r20, [mama_batch_f32_param_3];
	ld.param.u32 	%r22, [mama_batch_f32_param_4];
	ld.param.u32 	%r21, [mama_batch_f32_param_5];
	ld.param.u64 	%rd29, [mama_batch_f32_param_6];
	ld.param.u64 	%rd30, [mama_batch_f32_param_7];
	cvta.to.global.u64 	%rd1, %rd26;
	add.u64 	%rd2, %SPL, 0;
	add.u64 	%rd3, %SPL, 64;
	add.u64 	%rd4, %SPL, 128;
	add.u64 	%rd5, %SPL, 192;
	mov.u32 	%r1, %ctaid.x;
	setp.ge.s32 	%p1, %r1, %r22;
	mov.u32 	%r23, %tid.x;
	setp.ne.s32 	%p2, %r23, 0;
	or.pred  	%p3, %p2, %p1;
	@%p3 bra 	$L__BB0_36;
	cvta.to.global.u64 	%rd6, %rd29;
	cvta.to.global.u64 	%rd7, %rd30;
	mul.lo.s32 	%r2, %r20, %r1;
	setp.lt.s32 	%p4, %r20, 1;
	@%p4 bra 	$L__BB0_13;
	and.b32  	%r3, %r20, 7;
	setp.lt.u32 	%p5, %r20, 8;
	mov.b32 	%r43, 0;
	@%p5 bra 	$L__BB0_5;
	and.b32  	%r43, %r20, 2147483640;
	neg.s32 	%r41, %r43;
	mul.wide.s32 	%rd35, %r2, 4;
	add.s64 	%rd36, %rd35, 16;
	add.s64 	%rd89, %rd6, %rd36;
	add.s64 	%rd88, %rd7, %rd36;
$L__BB0_4:
	.pragma "nounroll";
	mov.b32 	%r25, 2143289344;
	st.global.u32 	[%rd89+-16], %r25;
	st.global.u32 	[%rd88+-16], %r25;
	st.global.u32 	[%rd89+-12], %r25;
	st.global.u32 	[%rd88+-12], %r25;
	st.global.u32 	[%rd89+-8], %r25;
	st.global.u32 	[%rd88+-8], %r25;
	st.global.u32 	[%rd89+-4], %r25;
	st.global.u32 	[%rd88+-4], %r25;
	st.global.u32 	[%rd89], %r25;
	st.global.u32 	[%rd88], %r25;
	st.global.u32 	[%rd89+4], %r25;
	st.global.u32 	[%rd88+4], %r25;
	st.global.u32 	[%rd89+8], %r25;
	st.global.u32 	[%rd88+8], %r25;
	st.global.u32 	[%rd89+12], %r25;
	st.global.u32 	[%rd88+12], %r25;
	add.s32 	%r41, %r41, 8;
	add.s64 	%rd89, %rd89, 32;
	add.s64 	%rd88, %rd88, 32;
	setp.ne.s32 	%p6, %r41, 0;
	@%p6 bra 	$L__BB0_4;
$L__BB0_5:
	setp.eq.s32 	%p7, %r3, 0;
	@%p7 bra 	$L__BB0_13;
	mul.wide.s32 	%rd37, %r2, 4;
	add.s64 	%rd14, %rd6, %rd37;
	add.s64 	%rd15, %rd7, %rd37;
	and.b32  	%r9, %r20, 3;
	setp.lt.u32 	%p8, %r3, 4;
	@%p8 bra 	$L__BB0_8;
	mul.wide.u32 	%rd38, %r43, 4;
	add.s64 	%rd39, %rd14, %rd38;
	mov.b32 	%r26, 2143289344;
	st.global.u32 	[%rd39], %r26;
	add.s64 	%rd40, %rd15, %rd38;
	st.global.u32 	[%rd40], %r26;
	st.global.u32 	[%rd39+4], %r26;
	st.global.u32 	[%rd40+4], %r26;
	st.global.u32 	[%rd39+8], %r26;
	st.global.u32 	[%rd40+8], %r26;
	st.global.u32 	[%rd39+12], %r26;
	st.global.u32 	[%rd40+12], %r26;
	add.s32 	%r43, %r43, 4;
$L__BB0_8:
	setp.eq.s32 	%p9, %r9, 0;
	@%p9 bra 	$L__BB0_13;
	setp.eq.s32 	%p10, %r9, 1;
	@%p10 bra 	$L__BB0_11;
	mul.wide.u32 	%rd41, %r43, 4;
	add.s64 	%rd42, %rd14, %rd41;
	mov.b32 	%r27, 2143289344;
	st.global.u32 	[%rd42], %r27;
	add.s64 	%rd43, %rd15, %rd41;
	st.global.u32 	[%rd43], %r27;
	st.global.u32 	[%rd42+4], %r27;
	st.global.u32 	[%rd43+4], %r27;
	add.s32 	%r43, %r43, 2;
$L__BB0_11:
	and.b32  	%r28, %r20, 1;
	setp.eq.b32 	%p11, %r28, 1;
	not.pred 	%p12, %p11;
	@%p12 bra 	$L__BB0_13;
	mul.wide.u32 	%rd44, %r43, 4;
	add.s64 	%rd45, %rd14, %rd44;
	mov.b32 	%r29, 2143289344;
	st.global.u32 	[%rd45], %r29;
	add.s64 	%rd46, %rd15, %rd44;
	st.global.u32 	[%rd46], %r29;
$L__BB0_13:
	setp.lt.s32 	%p13, %r20, 1;
	@%p13 bra 	$L__BB0_36;
	max.s32 	%r14, %r21, 0;
	setp.ge.s32 	%p14, %r21, %r20;
	@%p14 bra 	$L__BB0_36;
	cvta.to.global.u64 	%rd47, %rd27;
	mul.wide.u32 	%rd48, %r1, 4;
	add.s64 	%rd49, %rd47, %rd48;
	ld.global.nc.f32 	%f1, [%rd49];
	cvt.f64.f32 	%fd1, %f1;
	cvta.to.global.u64 	%rd50, %rd28;
	add.s64 	%rd51, %rd50, %rd48;
	ld.global.nc.f32 	%f3, [%rd51];
	setp.leu.f32 	%p15, %f1, 0f00000000;
	setp.leu.f32 	%p16, %f3, 0f00000000;
	or.pred  	%p17, %p15, %p16;
	@%p17 bra 	$L__BB0_36;
	cvt.f64.f32 	%fd44, %f3;
	mul.wide.u32 	%rd52, %r14, 4;
	add.s64 	%rd90, %rd1, %rd52;
	ld.global.nc.f32 	%f4, [%rd90];
	cvt.f64.f32 	%fd138, %f4;
	st.local.v2.f64 	[%rd2], {%fd138, %fd138};
	st.local.v2.f64 	[%rd3], {%fd138, %fd138};
	st.local.v2.f64 	[%rd4], {%fd138, %fd138};
	st.local.v2.f64 	[%rd5], {%fd138, %fd138};
	st.local.v2.f64 	[%rd2+16], {%fd138, %fd138};
	st.local.v2.f64 	[%rd3+16], {%fd138, %fd138};
	st.local.v2.f64 	[%rd4+16], {%fd138, %fd138};
	st.local.v2.f64 	[%rd5+16], {%fd138, %fd138};
	st.local.v2.f64 	[%rd2+32], {%fd138, %fd138};
	st.local.v2.f64 	[%rd3+32], {%fd138, %fd138};
	st.local.v2.f64 	[%rd4+32], {%fd138, %fd138};
	st.local.v2.f64 	[%rd5+32], {%fd138, %fd138};
	st.local.v2.f64 	[%rd2+48], {%fd138, %fd138};
	st.local.v2.f64 	[%rd3+48], {%fd138, %fd138};
	st.local.v2.f64 	[%rd4+48], {%fd138, %fd138};
	st.local.v2.f64 	[%rd5+48], {%fd138, %fd138};
	setp.lt.f32 	%p18, %f3, %f1;
	selp.f64 	%fd3, %fd44, %fd1, %p18;
	selp.f64 	%fd4, %fd1, %fd44, %p18;
	add.s32 	%r46, %r14, -1;
	mul.wide.s32 	%rd53, %r2, 4;
	add.s64 	%rd54, %rd53, %rd52;
	add.s64 	%rd92, %rd7, %rd54;
	add.s64 	%rd91, %rd6, %rd54;
	mov.f64 	%fd133, 0d0000000000000000;
	mov.b32 	%r45, 2;
	mov.f64 	%fd134, %fd133;
	mov.f64 	%fd135, %fd133;
	mov.f64 	%fd136, %fd133;
	mov.f64 	%fd137, %fd133;
	mov.f64 	%fd139, %fd138;
	mov.f64 	%fd140, %fd133;
$L__BB0_17:
	ld.param.u64 	%rd87, [mama_batch_f32_param_0];
	cvta.to.global.u64 	%rd22, %rd87;
	add.s32 	%r18, %r46, 1;
	ld.global.nc.f32 	%f5, [%rd90];
	cvt.f64.f32 	%fd13, %f5;
	setp.le.u32 	%p19, %r18, %r14;
	mov.f64 	%fd141, %fd13;
	@%p19 bra 	$L__BB0_19;
	mul.wide.u32 	%rd55, %r46, 4;
	add.s64 	%rd56, %rd22, %rd55;
	ld.global.nc.f32 	%f6, [%rd56];
	cvt.f64.f32 	%fd141, %f6;
$L__BB0_19:
	add.s32 	%r31, %r14, 2;
	setp.lt.u32 	%p20, %r18, %r31;
	mov.f64 	%fd142, %fd13;
	@%p20 bra 	$L__BB0_21;
	add.s32 	%r32, %r46, -1;
	mul.wide.u32 	%rd57, %r32, 4;
	add.s64 	%rd58, %rd22, %rd57;
	ld.global.nc.f32 	%f7, [%rd58];
	cvt.f64.f32 	%fd142, %f7;
$L__BB0_21:
	add.s32 	%r33, %r14, 3;
	setp.lt.u32 	%p21, %r18, %r33;
	mov.f64 	%fd143, %fd13;
	@%p21 bra 	$L__BB0_23;
	add.s32 	%r34, %r46, -2;
	mul.wide.u32 	%rd59, %r34, 4;
	add.s64 	%rd60, %rd22, %rd59;
	ld.global.nc.f32 	%f8, [%rd60];
	cvt.f64.f32 	%fd143, %f8;
$L__BB0_23:
	mul.f64 	%fd45, %fd141, 0d4008000000000000;
	fma.rn.f64 	%fd46, %fd13, 0d4010000000000000, %fd45;
	fma.rn.f64 	%fd47, %fd142, 0d4000000000000000, %fd46;
	add.f64 	%fd48, %fd47, %fd143;
	div.rn.f64 	%fd49, %fd48, 0d4024000000000000;
	shl.b32 	%r35, %r45, 3;
	add.s32 	%r36, %r35, -16;
	cvt.u64.u32 	%rd61, %r36;
	and.b64  	%rd62, %rd61, 56;
	add.s64 	%rd63, %rd2, %rd62;
	st.local.f64 	[%rd63], %fd49;
	add.s32 	%r37, %r35, 32;
	cvt.u64.u32 	%rd64, %r37;
	and.b64  	%rd65, %rd64, 56;
	add.s64 	%rd66, %rd2, %rd65;
	ld.local.f64 	%fd50, [%rd66];
	xor.b64  	%rd67, %rd62, 32;
	add.s64 	%rd68, %rd2, %rd67;
	ld.local.f64 	%fd51, [%rd68];
	cvt.u64.u32 	%rd69, %r35;
	and.b64  	%rd70, %rd69, 56;
	add.s64 	%rd71, %rd2, %rd70;
	ld.local.f64 	%fd52, [%rd71];
	fma.rn.f64 	%fd53, %fd140, 0d3FB3333333333333, 0d3FE147AE147AE148;
	mul.f64 	%fd54, %fd52, 0dBFB8A0902DE00D1B;
	fma.rn.f64 	%fd55, %fd51, 0dBFE275F6FD21FF2E, %fd54;
	fma.rn.f64 	%fd56, %fd50, 0d3FE275F6FD21FF2E, %fd55;
	fma.rn.f64 	%fd57, %fd49, 0d3FB8A0902DE00D1B, %fd56;
	mul.f64 	%fd58, %fd53, %fd57;
	add.s64 	%rd72, %rd3, %rd62;
	st.local.f64 	[%rd72], %fd58;
	add.s32 	%r38, %r35, 24;
	cvt.u64.u32 	%rd73, %r38;
	and.b64  	%rd74, %rd73, 56;
	add.s64 	%rd75, %rd3, %rd74;
	ld.local.f64 	%fd20, [%rd75];
	add.s64 	%rd76, %rd4, %rd62;
	st.local.f64 	[%rd76], %fd20;
	add.s64 	%rd77, %rd3, %rd65;
	ld.local.f64 	%fd59, [%rd77];
	add.s64 	%rd78, %rd3, %rd67;
	ld.local.f64 	%fd60, [%rd78];
	add.s64 	%rd79, %rd3, %rd70;
	ld.local.f64 	%fd61, [%rd79];
	mul.f64 	%fd62, %fd61, 0dBFB8A0902DE00D1B;
	fma.rn.f64 	%fd63, %fd60, 0dBFE275F6FD21FF2E, %fd62;
	fma.rn.f64 	%fd64, %fd59, 0d3FE275F6FD21FF2E, %fd63;
	fma.rn.f64 	%fd65, %fd58, 0d3FB8A0902DE00D1B, %fd64;
	mul.f64 	%fd21, %fd53, %fd65;
	add.s64 	%rd80, %rd5, %rd62;
	st.local.f64 	[%rd80], %fd21;
	add.s64 	%rd81, %rd4, %rd65;
	ld.local.f64 	%fd66, [%rd81];
	add.s64 	%rd82, %rd4, %rd67;
	ld.local.f64 	%fd67, [%rd82];
	add.s64 	%rd83, %rd4, %rd70;
	ld.local.f64 	%fd68, [%rd83];
	mul.f64 	%fd69, %fd68, 0dBFB8A0902DE00D1B;
	fma.rn.f64 	%fd70, %fd67, 0dBFE275F6FD21FF2E, %fd69;
	fma.rn.f64 	%fd71, %fd66, 0d3FE275F6FD21FF2E, %fd70;
	fma.rn.f64 	%fd72, %fd20, 0d3FB8A0902DE00D1B, %fd71;
	add.s64 	%rd84, %rd5, %rd65;
	ld.local.f64 	%fd73, [%rd84];
	add.s64 	%rd85, %rd5, %rd67;
	ld.local.f64 	%fd74, [%rd85];
	add.s64 	%rd86, %rd5, %rd70;
	ld.local.f64 	%fd75, [%rd86];
	mul.f64 	%fd76, %fd75, 0dBFB8A0902DE00D1B;
	fma.rn.f64 	%fd77, %fd74, 0dBFE275F6FD21FF2E, %fd76;
	fma.rn.f64 	%fd78, %fd73, 0d3FE275F6FD21FF2E, %fd77;
	fma.rn.f64 	%fd79, %fd21, 0d3FB8A0902DE00D1B, %fd78;
	mul.f64 	%fd80, %fd53, %fd79;
	sub.f64 	%fd81, %fd20, %fd80;
	fma.rn.f64 	%fd82, %fd53, %fd72, %fd21;
	mul.f64 	%fd83, %fd81, 0d3FC999999999999A;
	fma.rn.f64 	%fd22, %fd137, 0d3FE999999999999A, %fd83;
	mul.f64 	%fd84, %fd82, 0d3FC999999999999A;
	fma.rn.f64 	%fd23, %fd136, 0d3FE999999999999A, %fd84;
	mul.f64 	%fd85, %fd137, %fd22;
	fma.rn.f64 	%fd86, %fd136, %fd23, %fd85;
	mul.f64 	%fd87, %fd86, 0d3FC999999999999A;
	fma.rn.f64 	%fd135, %fd135, 0d3FE999999999999A, %fd87;
	mul.f64 	%fd88, %fd136, %fd22;
	mul.f64 	%fd89, %fd137, %fd23;
	sub.f64 	%fd90, %fd88, %fd89;
	mul.f64 	%fd91, %fd90, 0d3FC999999999999A;
	fma.rn.f64 	%fd134, %fd134, 0d3FE999999999999A, %fd91;
	setp.eq.f64 	%p22, %fd135, 0d0000000000000000;
	setp.eq.f64 	%p23, %fd134, 0d0000000000000000;
	or.pred  	%p24, %p22, %p23;
	mov.f64 	%fd145, %fd140;
	@%p24 bra 	$L__BB0_28;
	div.rn.f64 	%fd26, %fd134, %fd135;
	abs.f64 	%fd27, %fd26;
	setp.gtu.f64 	%p25, %fd27, 0d3FF0000000000000;
	@%p25 bra 	$L__BB0_26;
	fma.rn.f64 	%fd93, %fd27, 0d3FB0F9096BB98C7E, 0d3FCF525460AA64C3;
	add.f64 	%fd94, %fd27, 0dBFF0000000000000;
	fma.rn.f64 	%fd95, %fd26, %fd94, %fd93;
	fma.rn.f64 	%fd144, %fd26, 0d3FE921FB54442D18, %fd95;
	bra.uni 	$L__BB0_27;
$L__BB0_26:
	rcp.rn.f64 	%fd96, %fd26;
	abs.f64 	%fd97, %fd96;
	fma.rn.f64 	%fd98, %fd97, 0d3FB0F9096BB98C7E, 0d3FCF525460AA64C3;
	add.f64 	%fd99, %fd97, 0dBFF0000000000000;
	fma.rn.f64 	%fd100, %fd96, %fd99, %fd98;
	fma.rn.f64 	%fd101, %fd96, 0d3FE921FB54442D18, %fd100;
	setp.gt.f64 	%p26, %fd26, 0d0000000000000000;
	selp.f64 	%fd102, 0d3FF921FB54442D18, 0dBFF921FB54442D18, %p26;
	sub.f64 	%fd144, %fd102, %fd101;
$L__BB0_27:
	mov.f64 	%fd103, 0d401921FB54442D18;
	div.rn.f64 	%fd145, %fd103, %fd144;
$L__BB0_28:
	mul.f64 	%fd104, %fd140, 0d3FF8000000000000;
	mul.f64 	%fd105, %fd140, 0d3FE570A3D70A3D71;
	setp.gt.f64 	%p27, %fd145, %fd104;
	selp.f64 	%fd106, %fd104, %fd145, %p27;
	setp.lt.f64 	%p28, %fd106, %fd105;
	selp.f64 	%fd107, %fd105, %fd106, %p28;
	setp.lt.f64 	%p29, %fd107, 0d4018000000000000;
	selp.f64 	%fd108, 0d4018000000000000, %fd107, %p29;
	setp.gt.f64 	%p30, %fd108, 0d4049000000000000;
	selp.f64 	%fd109, 0d4049000000000000, %fd108, %p30;
	mul.f64 	%fd110, %fd109, 0d3FC999999999999A;
	fma.rn.f64 	%fd140, %fd140, 0d3FE999999999999A, %fd110;
	setp.eq.f64 	%p31, %fd20, 0d0000000000000000;
	mov.f64 	%fd147, %fd133;
	@%p31 bra 	$L__BB0_33;
	div.rn.f64 	%fd34, %fd21, %fd20;
	abs.f64 	%fd35, %fd34;
	setp.gtu.f64 	%p32, %fd35, 0d3FF0000000000000;
	@%p32 bra 	$L__BB0_31;
	fma.rn.f64 	%fd111, %fd35, 0d3FB0F9096BB98C7E, 0d3FCF525460AA64C3;
	add.f64 	%fd112, %fd35, 0dBFF0000000000000;
	fma.rn.f64 	%fd113, %fd34, %fd112, %fd111;
	fma.rn.f64 	%fd146, %fd34, 0d3FE921FB54442D18, %fd113;
	bra.uni 	$L__BB0_32;
$L__BB0_31:
	rcp.rn.f64 	%fd114, %fd34;
	abs.f64 	%fd115, %fd114;
	fma.rn.f64 	%fd116, %fd115, 0d3FB0F9096BB98C7E, 0d3FCF525460AA64C3;
	add.f64 	%fd117, %fd115, 0dBFF0000000000000;
	fma.rn.f64 	%fd118, %fd114, %fd117, %fd116;
	fma.rn.f64 	%fd119, %fd114, 0d3FE921FB54442D18, %fd118;
	setp.gt.f64 	%p33, %fd34, 0d0000000000000000;
	selp.f64 	%fd120, 0d3FF921FB54442D18, 0dBFF921FB54442D18, %p33;
	sub.f64 	%fd146, %fd120, %fd119;
$L__BB0_32:
	mul.f64 	%fd147, %fd146, 0d404CA5DC1A63C1F8;
$L__BB0_33:
	sub.f64 	%fd121, %fd133, %fd147;
	setp.lt.f64 	%p34, %fd121, 0d3FF0000000000000;
	selp.f64 	%fd122, 0d3FF0000000000000, %fd121, %p34;
	cvt.f64.f32 	%fd123, %f1;
	div.rn.f64 	%fd124, %fd123, %fd122;
	setp.lt.f64 	%p35, %fd124, %fd3;
	setp.gt.f64 	%p36, %fd124, %fd4;
	selp.f64 	%fd125, %fd4, %fd124, %p36;
	selp.f64 	%fd126, %fd3, %fd125, %p35;
	mov.f64 	%fd127, 0d3FF0000000000000;
	sub.f64 	%fd128, %fd127, %fd126;
	mul.f64 	%fd129, %fd139, %fd128;
	fma.rn.f64 	%fd139, %fd126, %fd13, %fd129;
	mul.f64 	%fd130, %fd126, 0d3FE0000000000000;
	mul.f64 	%fd131, %fd130, %fd139;
	sub.f64 	%fd132, %fd127, %fd130;
	fma.rn.f64 	%fd138, %fd138, %fd132, %fd131;
	add.s32 	%r39, %r14, 10;
	setp.lt.u32 	%p37, %r18, %r39;
	@%p37 bra 	$L__BB0_35;
	cvt.rn.f32.f64 	%f9, %fd139;
	st.global.f32 	[%rd91], %f9;
	cvt.rn.f32.f64 	%f10, %fd138;
	st.global.f32 	[%rd92], %f10;
$L__BB0_35:
	add.s32 	%r40, %r18, 1;
	add.s32 	%r45, %r45, 1;
	add.s64 	%rd92, %rd92, 4;
	add.s64 	%rd91, %rd91, 4;
	add.s64 	%rd90, %rd90, 4;
	setp.lt.s32 	%p38, %r40, %r20;
	mov.u32 	%r46, %r18;
	mov.f64 	%fd133, %fd147;
	mov.f64 	%fd136, %fd23;
	mov.f64 	%fd137, %fd22;
	@%p38 bra 	$L__BB0_17;
$L__BB0_36:
	ret;

}
	// .globl	mama_many_series_one_param_f32
.visible .entry mama_many_series_one_param_f32(
	.param .u64 .ptr .align 1 mama_many_series_one_param_f32_param_0,
	.param .f32 mama_many_series_one_param_f32_param_1,
	.param .f32 mama_many_series_one_param_f32_param_2,
	.param .u32 mama_many_series_one_param_f32_param_3,
	.param .u32 mama_many_series_one_param_f32_param_4,
	.param .u64 .ptr .align 1 mama_many_series_one_param_f32_param_5,
	.param .u64 .ptr .align 1 mama_many_series_one_param_f32_param_6,
	.param .u64 .ptr .align 1 mama_many_series_one_param_f32_param_7
)
{
	.local .align 16 .b8 	__local_depot1[256];
	.reg .b64 	%SP;
	.reg .b64 	%SPL;
	.reg .pred 	%p<39>;
	.reg .b32 	%r<68>;
	.reg .b32 	%f<13>;
	.reg .b64 	%rd<99>;
	.reg .b64 	%fd<156>;

	mov.u64 	%SPL, __local_depot1;
	ld.param.u64 	%rd11, [mama_many_series_one_param_f32_param_0];
	ld.param.f32 	%f2, [mama_many_series_one_param_f32_param_2];
	ld.param.u32 	%r33, [mama_many_series_one_param_f32_param_3];
	ld.param.u32 	%r34, [mama_many_series_one_param_f32_param_4];
	ld.param.u64 	%rd8, [mama_many_series_one_param_f32_param_5];
	ld.param.u64 	%rd9, [mama_many_series_one_param_f32_param_6];
	ld.param.u64 	%rd10, [mama_many_series_one_param_f32_param_7];
	cvta.to.global.u64 	%rd1, %rd10;
	cvta.to.global.u64 	%rd2, %rd9;
	cvta.to.global.u64 	%rd3, %rd11;
	add.u64 	%rd4, %SPL, 0;
	add.u64 	%rd5, %SPL, 64;
	add.u64 	%rd6, %SPL, 128;
	add.u64 	%rd7, %SPL, 192;
	mov.u32 	%r1, %ctaid.x;
	setp.ge.s32 	%p1, %r1, %r33;
	mov.u32 	%r35, %tid.x;
	setp.ne.s32 	%p2, %r35, 0;
	or.pred  	%p3, %p2, %p1;
	@%p3 bra 	$L__BB1_36;
	setp.lt.s32 	%p4, %r34, 1;
	@%p4 bra 	$L__BB1_13;
	and.b32  	%r2, %r34, 7;
	setp.lt.u32 	%p5, %r34, 8;
	mov.b32 	%r60, 0;
	@%p5 bra 	$L__BB1_5;
	and.b32  	%r60, %r34, 2147483640;
	neg.s32 	%r58, %r60;
	shl.b32 	%r5, %r33, 3;
	mul.wide.s32 	%rd19, %r33, 4;
	mov.u32 	%r57, %r1;
$L__BB1_4:
	.pragma "nounroll";
	mul.wide.s32 	%rd16, %r57, 4;
	add.s64 	%rd17, %rd2, %rd16;
	mov.b32 	%r37, 2143289344;
	st.global.u32 	[%rd17], %r37;
	add.s64 	%rd18, %rd1, %rd16;
	st.global.u32 	[%rd18], %r37;
	add.s64 	%rd20, %rd17, %rd19;
	st.global.u32 	[%rd20], %r37;
	add.s64 	%rd21, %rd18, %rd19;
	st.global.u32 	[%rd21], %r37;
	add.s64 	%rd22, %rd20, %rd19;
	st.global.u32 	[%rd22], %r37;
	add.s64 	%rd23, %rd21, %rd19;
	st.global.u32 	[%rd23], %r37;
	add.s64 	%rd24, %rd22, %rd19;
	st.global.u32 	[%rd24], %r37;
	add.s64 	%rd25, %rd23, %rd19;
	st.global.u32 	[%rd25], %r37;
	add.s64 	%rd26, %rd24, %rd19;
	st.global.u32 	[%rd26], %r37;
	add.s64 	%rd27, %rd25, %rd19;
	st.global.u32 	[%rd27], %r37;
	add.s64 	%rd28, %rd26, %rd19;
	st.global.u32 	[%rd28], %r37;
	add.s64 	%rd29, %rd27, %rd19;
	st.global.u32 	[%rd29], %r37;
	add.s64 	%rd30, %rd28, %rd19;
	st.global.u32 	[%rd30], %r37;
	add.s64 	%rd31, %rd29, %rd19;
	st.global.u32 	[%rd31], %r37;
	add.s64 	%rd32, %rd30, %rd19;
	st.global.u32 	[%rd32], %r37;
	add.s64 	%rd33, %rd31, %rd19;
	st.global.u32 	[%rd33], %r37;
	add.s32 	%r58, %r58, 8;
	add.s32 	%r57, %r57, %r5;
	setp.ne.s32 	%p6, %r58, 0;
	@%p6 bra 	$L__BB1_4;
$L__BB1_5:
	setp.eq.s32 	%p7, %r2, 0;
	@%p7 bra 	$L__BB1_13;
	and.b32  	%r11, %r34, 3;
	setp.lt.u32 	%p8, %r2, 4;
	@%p8 bra 	$L__BB1_8;
	mad.lo.s32 	%r38, %r60, %r33, %r1;
	mul.wide.s32 	%rd34, %r38, 4;
	add.s64 	%rd35, %rd2, %rd34;
	mov.b32 	%r39, 2143289344;
	st.global.u32 	[%rd35], %r39;
	add.s64 	%rd36, %rd1, %rd34;
	st.global.u32 	[%rd36], %r39;
	mul.wide.s32 	%rd37, %r33, 4;
	add.s64 	%rd38, %rd35, %rd37;
	st.global.u32 	[%rd38], %r39;
	add.s64 	%rd39, %rd36, %rd37;
	st.global.u32 	[%rd39], %r39;
	add.s64 	%rd40, %rd38, %rd37;
	st.global.u32 	[%rd40], %r39;
	add.s64 	%rd41, %rd39, %rd37;
	st.global.u32 	[%rd41], %r39;
	add.s64 	%rd42, %rd40, %rd37;
	st.global.u32 	[%rd42], %r39;
	add.s64 	%rd43, %rd41, %rd37;
	st.global.u32 	[%rd43], %r39;
	add.s32 	%r60, %r60, 4;
$L__BB1_8:
	setp.eq.s32 	%p9, %r11, 0;
	@%p9 bra 	$L__BB1_13;
	setp.eq.s32 	%p10, %r11, 1;
	@%p10 bra 	$L__BB1_11;
	mad.lo.s32 	%r40, %r60, %r33, %r1;
	mul.wide.s32 	%rd44, %r40, 4;
	add.s64 	%rd45, %rd2, %rd44;
	mov.b32 	%r41, 2143289344;
	st.global.u32 	[%rd45], %r41;
	add.s64 	%rd46, %rd1, %rd44;
	st.global.u32 	[%rd46], %r41;
	mul.wide.s32 	%rd47, %r33, 4;
	add.s64 	%rd48, %rd45, %rd47;
	st.global.u32 	[%rd48], %r41;
	add.s64 	%rd49, %rd46, %rd47;
	st.global.u32 	[%rd49], %r41;
	add.s32 	%r60, %r60, 2;
$L__BB1_11:
	and.b32  	%r42, %r34, 1;
	setp.eq.b32 	%p11, %r42, 1;
	not.pred 	%p12, %p11;
	@%p12 bra 	$L__BB1_13;
	mad.lo.s32 	%r43, %r60, %r33, %r1;
	mul.wide.s32 	%rd50, %r43, 4;
	add.s64 	%rd51, %rd2, %rd50;
	mov.b32 	%r44, 2143289344;
	st.global.u32 	[%rd51], %r44;
	add.s64 	%rd52, %rd1, %rd50;
	st.global.u32 	[%rd52], %r44;
$L__BB1_13:
	setp.lt.s32 	%p13, %r34, 1;
	@%p13 bra 	$L__BB1_36;
	cvta.to.global.u64 	%rd53, %rd8;
	mul.wide.u32 	%rd54, %r1, 4;
	add.s64 	%rd55, %rd53, %rd54;
	ld.global.nc.u32 	%r45, [%rd55];
	max.s32 	%r16, %r45, 0;
	setp.ge.s32 	%p14, %r45, %r34;
	@%p14 bra 	$L__BB1_36;
	ld.param.f32 	%f10, [mama_many_series_one_param_f32_param_1];
	cvt.f64.f32 	%fd1, %f10;
	setp.leu.f32 	%p15, %f10, 0f00000000;
	setp.leu.f32 	%p16, %f2, 0f00000000;
	or.pred  	%p17, %p15, %p16;
	@%p17 bra 	$L__BB1_36;
	ld.param.f32 	%f11, [mama_many_series_one_param_f32_param_1];
	cvt.f64.f32 	%fd44, %f2;
	mad.lo.s32 	%r62, %r16, %r33, %r1;
	mul.wide.u32 	%rd56, %r62, 4;
	add.s64 	%rd57, %rd3, %rd56;
	ld.global.nc.f32 	%f3, [%rd57];
	cvt.f64.f32 	%fd146, %f3;
	st.local.v2.f64 	[%rd4], {%fd146, %fd146};
	st.local.v2.f64 	[%rd5], {%fd146, %fd146};
	st.local.v2.f64 	[%rd6], {%fd146, %fd146};
	st.local.v2.f64 	[%rd7], {%fd146, %fd146};
	st.local.v2.f64 	[%rd4+16], {%fd146, %fd146};
	st.local.v2.f64 	[%rd5+16], {%fd146, %fd146};
	st.local.v2.f64 	[%rd6+16], {%fd146, %fd146};
	st.local.v2.f64 	[%rd7+16], {%fd146, %fd146};
	st.local.v2.f64 	[%rd4+32], {%fd146, %fd146};
	st.local.v2.f64 	[%rd5+32], {%fd146, %fd146};
	st.local.v2.f64 	[%rd6+32], {%fd146, %fd146};
	st.local.v2.f64 	[%rd7+32], {%fd146, %fd146};
	st.local.v2.f64 	[%rd4+48], {%fd146, %fd146};
	st.local.v2.f64 	[%rd5+48], {%fd146, %fd146};
	st.local.v2.f64 	[%rd6+48], {%fd146, %fd146};
	st.local.v2.f64 	[%rd7+48], {%fd146, %fd146};
	setp.lt.f32 	%p18, %f2, %f11;
	selp.f64 	%fd3, %fd44, %fd1, %p18;
	selp.f64 	%fd4, %fd1, %fd44, %p18;
	add.s32 	%r47, %r16, -2;
	mad.lo.s32 	%r66, %r33, %r47, %r1;
	add.s32 	%r48, %r16, -1;
	mad.lo.s32 	%r64, %r33, %r48, %r1;
	add.s32 	%r49, %r16, -3;
	mad.lo.s32 	%r63, %r33, %r49, %r1;
	mov.f64 	%fd141, 0d0000000000000000;
	mov.b32 	%r65, 6;
	mov.u32 	%r67, %r16;
	mov.f64 	%fd142, %fd141;
	mov.f64 	%fd143, %fd141;
	mov.f64 	%fd144, %fd141;
	mov.f64 	%fd145, %fd141;
	mov.f64 	%fd147, %fd146;
	mov.f64 	%fd148, %fd141;
$L__BB1_17:
	mul.wide.u32 	%rd58, %r62, 4;
	add.s64 	%rd59, %rd3, %rd58;
	ld.global.nc.f32 	%f4, [%rd59];
	cvt.f64.f32 	%fd13, %f4;
	setp.le.u32 	%p19, %r67, %r16;
	mov.f64 	%fd149, %fd13;
	@%p19 bra 	$L__BB1_19;
	mul.wide.u32 	%rd60, %r64, 4;
	add.s64 	%rd61, %rd3, %rd60;
	ld.global.nc.f32 	%f5, [%rd61];
	cvt.f64.f32 	%fd149, %f5;
$L__BB1_19:
	add.s32 	%r50, %r16, 2;
	setp.lt.u32 	%p20, %r67, %r50;
	mov.f64 	%fd150, %fd13;
	@%p20 bra 	$L__BB1_21;
	mul.wide.u32 	%rd62, %r66, 4;
	add.s64 	%rd63, %rd3, %rd62;
	ld.global.nc.f32 	%f6, [%rd63];
	cvt.f64.f32 	%fd150, %f6;
$L__BB1_21:
	add.s32 	%r51, %r16, 3;
	setp.lt.u32 	%p21, %r67, %r51;
	mov.f64 	%fd151, %fd13;
	@%p21 bra 	$L__BB1_23;
	mul.wide.u32 	%rd64, %r63, 4;
	add.s64 	%rd65, %rd3, %rd64;
	ld.global.nc.f32 	%f7, [%rd65];
	cvt.f64.f32 	%fd151, %f7;
$L__BB1_23:
	mul.f64 	%fd45, %fd149, 0d4008000000000000;
	fma.rn.f64 	%fd46, %fd13, 0d4010000000000000, %fd45;
	fma.rn.f64 	%fd47, %fd150, 0d4000000000000000, %fd46;
	add.f64 	%fd48, %fd47, %fd151;
	div.rn.f64 	%fd49, %fd48, 0d4024000000000000;
	shl.b32 	%r52, %r65, 3;
	add.s32 	%r53, %r52, -48;
	cvt.u64.u32 	%rd66, %r53;
	and.b64  	%rd67, %rd66, 56;
	add.s64 	%rd68, %rd4, %rd67;
	st.local.f64 	[%rd68], %fd49;
	cvt.u64.u32 	%rd69, %r52;
	and.b64  	%rd70, %rd69, 56;
	add.s64 	%rd71, %rd4, %rd70;
	ld.local.f64 	%fd50, [%rd71];
	xor.b64  	%rd72, %rd67, 32;
	add.s64 	%rd73, %rd4, %rd72;
	ld.local.f64 	%fd51, [%rd73];
	add.s32 	%r54, %r52, -32;
	cvt.u64.u32 	%rd74, %r54;
	and.b64  	%rd75, %rd74, 56;
	add.s64 	%rd76, %rd4, %rd75;
	ld.local.f64 	%fd52, [%rd76];
	fma.rn.f64 	%fd53, %fd148, 0d3FB3333333333333, 0d3FE147AE147AE148;
	mul.f64 	%fd54, %fd50, 0d3FE275F6FD21FF2E;
	fma.rn.f64 	%fd55, %fd49, 0d3FB8A0902DE00D1B, %fd54;
	mul.f64 	%fd56, %fd51, 0d3FE275F6FD21FF2E;
	sub.f64 	%fd57, %fd55, %fd56;
	mul.f64 	%fd58, %fd52, 0d3FB8A0902DE00D1B;
	sub.f64 	%fd59, %fd57, %fd58;
	mul.f64 	%fd60, %fd53, %fd59;
	add.s64 	%rd77, %rd5, %rd67;
	st.local.f64 	[%rd77], %fd60;
	add.s32 	%r55, %r52, -8;
	cvt.u64.u32 	%rd78, %r55;
	and.b64  	%rd79, %rd78, 56;
	add.s64 	%rd80, %rd5, %rd79;
	ld.local.f64 	%fd20, [%rd80];
	add.s64 	%rd81, %rd6, %rd67;
	st.local.f64 	[%rd81], %fd20;
	add.s64 	%rd82, %rd5, %rd70;
	ld.local.f64 	%fd61, [%rd82];
	add.s64 	%rd83, %rd5, %rd72;
	ld.local.f64 	%fd62, [%rd83];
	add.s64 	%rd84, %rd5, %rd75;
	ld.local.f64 	%fd63, [%rd84];
	mul.f64 	%fd64, %fd61, 0d3FE275F6FD21FF2E;
	fma.rn.f64 	%fd65, %fd60, 0d3FB8A0902DE00D1B, %fd64;
	mul.f64 	%fd66, %fd62, 0d3FE275F6FD21FF2E;
	sub.f64 	%fd67, %fd65, %fd66;
	mul.f64 	%fd68, %fd63, 0d3FB8A0902DE00D1B;
	sub.f64 	%fd69, %fd67, %fd68;
	mul.f64 	%fd21, %fd53, %fd69;
	add.s64 	%rd85, %rd7, %rd67;
	st.local.f64 	[%rd85], %fd21;
	add.s64 	%rd86, %rd6, %rd70;
	ld.local.f64 	%fd70, [%rd86];
	add.s64 	%rd87, %rd6, %rd72;
	ld.local.f64 	%fd71, [%rd87];
	add.s64 	%rd88, %rd6, %rd75;
	ld.local.f64 	%fd72, [%rd88];
	mul.f64 	%fd73, %fd70, 0d3FE275F6FD21FF2E;
	fma.rn.f64 	%fd74, %fd20, 0d3FB8A0902DE00D1B, %fd73;
	mul.f64 	%fd75, %fd71, 0d3FE275F6FD21FF2E;
	sub.f64 	%fd76, %fd74, %fd75;
	mul.f64 	%fd77, %fd72, 0d3FB8A0902DE00D1B;
	sub.f64 	%fd78, %fd76, %fd77;
	add.s64 	%rd89, %rd7, %rd70;
	ld.local.f64 	%fd79, [%rd89];
	add.s64 	%rd90, %rd7, %rd72;
	ld.local.f64 	%fd80, [%rd90];
	add.s64 	%rd91, %rd7, %rd75;
	ld.local.f64 	%fd81, [%rd91];
	mul.f64 	%fd82, %fd79, 0d3FE275F6FD21FF2E;
	fma.rn.f64 	%fd83, %fd21, 0d3FB8A0902DE00D1B, %fd82;
	mul.f64 	%fd84, %fd80, 0d3FE275F6FD21FF2E;
	sub.f64 	%fd85, %fd83, %fd84;
	mul.f64 	%fd86, %fd81, 0d3FB8A0902DE00D1B;
	sub.f64 	%fd87, %fd85, %fd86;
	mul.f64 	%fd88, %fd53, %fd87;
	sub.f64 	%fd89, %fd20, %fd88;
	fma.rn.f64 	%fd90, %fd53, %fd78, %fd21;
	mul.f64 	%fd91, %fd89, 0d3FC999999999999A;
	fma.rn.f64 	%fd22, %fd145, 0d3FE999999999999A, %fd91;
	mul.f64 	%fd92, %fd90, 0d3FC999999999999A;
	fma.rn.f64 	%fd23, %fd144, 0d3FE999999999999A, %fd92;
	mul.f64 	%fd93, %fd145, %fd22;
	fma.rn.f64 	%fd94, %fd144, %fd23, %fd93;
	mul.f64 	%fd95, %fd94, 0d3FC999999999999A;
	fma.rn.f64 	%fd143, %fd143, 0d3FE999999999999A, %fd95;
	mul.f64 	%fd96, %fd144, %fd22;
	mul.f64 	%fd97, %fd145, %fd23;
	sub.f64 	%fd98, %fd96, %fd97;
	mul.f64 	%fd99, %fd98, 0d3FC999999999999A;
	fma.rn.f64 	%fd142, %fd142, 0d3FE999999999999A, %fd99;
	setp.eq.f64 	%p22, %fd143, 0d0000000000000000;
	setp.eq.f64 	%p23, %fd142, 0d0000000000000000;
	or.pred  	%p24, %p22, %p23;
	mov.f64 	%fd153, %fd148;
	@%p24 bra 	$L__BB1_28;
	div.rn.f64 	%fd26, %fd142, %fd143;
	abs.f64 	%fd27, %fd26;
	setp.gtu.f64 	%p25, %fd27, 0d3FF0000000000000;
	@%p25 bra 	$L__BB1_26;
	fma.rn.f64 	%fd101, %fd27, 0d3FB0F9096BB98C7E, 0d3FCF525460AA64C3;
	add.f64 	%fd102, %fd27, 0dBFF0000000000000;
	fma.rn.f64 	%fd103, %fd26, %fd102, %fd101;
	fma.rn.f64 	%fd152, %fd26, 0d3FE921FB54442D18, %fd103;
	bra.uni 	$L__BB1_27;
$L__BB1_26:
	rcp.rn.f64 	%fd104, %fd26;
	abs.f64 	%fd105, %fd104;
	fma.rn.f64 	%fd106, %fd105, 0d3FB0F9096BB98C7E, 0d3FCF525460AA64C3;
	add.f64 	%fd107, %fd105, 0dBFF0000000000000;
	fma.rn.f64 	%fd108, %fd104, %fd107, %fd106;
	fma.rn.f64 	%fd109, %fd104, 0d3FE921FB54442D18, %fd108;
	setp.gt.f64 	%p26, %fd26, 0d0000000000000000;
	selp.f64 	%fd110, 0d3FF921FB54442D18, 0dBFF921FB54442D18, %p26;
	sub.f64 	%fd152, %fd110, %fd109;
$L__BB1_27:
	mov.f64 	%fd111, 0d401921FB54442D18;
	div.rn.f64 	%fd153, %fd111, %fd152;
$L__BB1_28:
	mul.f64 	%fd112, %fd148, 0d3FF8000000000000;
	mul.f64 	%fd113, %fd148, 0d3FE570A3D70A3D71;
	setp.gt.f64 	%p27, %fd153, %fd112;
	selp.f64 	%fd114, %fd112, %fd153, %p27;
	setp.lt.f64 	%p28, %fd114, %fd113;
	selp.f64 	%fd115, %fd113, %fd114, %p28;
	setp.lt.f64 	%p29, %fd115, 0d4018000000000000;
	selp.f64 	%fd116, 0d4018000000000000, %fd115, %p29;
	setp.gt.f64 	%p30, %fd116, 0d4049000000000000;
	selp.f64 	%fd117, 0d4049000000000000, %fd116, %p30;
	mul.f64 	%fd118, %fd117, 0d3FC999999999999A;
	fma.rn.f64 	%fd148, %fd148, 0d3FE999999999999A, %fd118;
	setp.eq.f64 	%p31, %fd20, 0d0000000000000000;
	mov.f64 	%fd155, %fd141;
	@%p31 bra 	$L__BB1_33;
	div.rn.f64 	%fd34, %fd21, %fd20;
	abs.f64 	%fd35, %fd34;
	setp.gtu.f64 	%p32, %fd35, 0d3FF0000000000000;
	@%p32 bra 	$L__BB1_31;
	fma.rn.f64 	%fd119, %fd35, 0d3FB0F9096BB98C7E, 0d3FCF525460AA64C3;
	add.f64 	%fd120, %fd35, 0dBFF0000000000000;
	fma.rn.f64 	%fd121, %fd34, %fd120, %fd119;
	fma.rn.f64 	%fd154, %fd34, 0d3FE921FB54442D18, %fd121;
	bra.uni 	$L__BB1_32;
$L__BB1_31:
	rcp.rn.f64 	%fd122, %fd34;
	abs.f64 	%fd123, %fd122;
	fma.rn.f64 	%fd124, %fd123, 0d3FB0F9096BB98C7E, 0d3FCF525460AA64C3;
	add.f64 	%fd125, %fd123, 0dBFF0000000000000;
	fma.rn.f64 	%fd126, %fd122, %fd125, %fd124;
	fma.rn.f64 	%fd127, %fd122, 0d3FE921FB54442D18, %fd126;
	setp.gt.f64 	%p33, %fd34, 0d0000000000000000;
	selp.f64 	%fd128, 0d3FF921FB54442D18, 0dBFF921FB54442D18, %p33;
	sub.f64 	%fd154, %fd128, %fd127;
$L__BB1_32:
	mul.f64 	%fd155, %fd154, 0d404CA5DC1A63C1F8;
$L__BB1_33:
	ld.param.f32 	%f12, [mama_many_series_one_param_f32_param_1];
	sub.f64 	%fd129, %fd141, %fd155;
	setp.lt.f64 	%p34, %fd129, 0d3FF0000000000000;
	selp.f64 	%fd130, 0d3FF0000000000000, %fd129, %p34;
	cvt.f64.f32 	%fd131, %f12;
	div.rn.f64 	%fd132, %fd131, %fd130;
	setp.lt.f64 	%p35, %fd132, %fd3;
	setp.gt.f64 	%p36, %fd132, %fd4;
	selp.f64 	%fd133, %fd4, %fd132, %p36;
	selp.f64 	%fd134, %fd3, %fd133, %p35;
	mov.f64 	%fd135, 0d3FF0000000000000;
	sub.f64 	%fd136, %fd135, %fd134;
	mul.f64 	%fd137, %fd147, %fd136;
	fma.rn.f64 	%fd147, %fd134, %fd13, %fd137;
	mul.f64 	%fd138, %fd134, 0d3FE0000000000000;
	mul.f64 	%fd139, %fd138, %fd147;
	sub.f64 	%fd140, %fd135, %fd138;
	fma.rn.f64 	%fd146, %fd146, %fd140, %fd139;
	add.s32 	%r56, %r16, 10;
	setp.lt.u32 	%p37, %r67, %r56;
	@%p37 bra 	$L__BB1_35;
	ld.param.u64 	%rd98, [mama_many_series_one_param_f32_param_7];
	ld.param.u64 	%rd97, [mama_many_series_one_param_f32_param_6];
	cvt.rn.f32.f64 	%f8, %fd147;
	cvta.to.global.u64 	%rd92, %rd97;
	mul.wide.u32 	%rd93, %r62, 4;
	add.s64 	%rd94, %rd92, %rd93;
	st.global.f32 	[%rd94], %f8;
	cvt.rn.f32.f64 	%f9, %fd146;
	cvta.to.global.u64 	%rd95, %rd98;
	add.s64 	%rd96, %rd95, %rd93;
	st.global.f32 	[%rd96], %f9;
$L__BB1_35:
	add.s32 	%r67, %r67, 1;
	add.s32 	%r66, %r66, %r33;
	add.s32 	%r65, %r65, 1;
	add.s32 	%r64, %r64, %r33;
	add.s32 	%r63, %r63, %r33;
	add.s32 	%r62, %r62, %r33;
	setp.lt.s32 	%p38, %r67, %r34;
	mov.f64 	%fd141, %fd155;
	mov.f64 	%fd144, %fd23;
	mov.f64 	%fd145, %fd22;
	@%p38 bra 	$L__BB1_17;
$L__BB1_36:
	ret;

}


// ===== COMPILED SASS (sm_100) =====

	.target	sm_100

	.elftype	@"ET_EXEC"


//--------------------- .note.nv.tkinfo           --------------------------
	.section	.note.nv.tkinfo,"",@"SHT_NOTE"
	.sectionflags	@"SHF_NOTE_NV_TKINFO"
	.tkinfo
        /*0018*/ 	.word	0x00000002
        /*0030*/ 	.string	""
        /*0030*/ 	.string	"ptxas"
        /*0030*/ 	.string	"Cuda compilation tools, release 13.0, V13.0.88"
        /*0030*/ 	.string	"Build cuda_13.0.r13.0/compiler.36424714_0"
        /*0030*/ 	.string	"-arch sm_100 -m 64 "



//--------------------- .note.nv.cuinfo           --------------------------
	.section	.note.nv.cuinfo,"",@"SHT_NOTE"
	.sectionflags	@"SHF_NOTE_NV_CUINFO"
        /*0018*/ 	.short	0x0002
        /*001a*/ 	.short	0x0064
        /*001c*/ 	.short	0x0082
	.zero		2


//--------------------- .nv.info                  --------------------------
	.section	.nv.info,"",@"SHT_CUDA_INFO"
	.align	4


	//----- nvinfo : EIATTR_REGCOUNT
	.align		4
        /*0000*/ 	.byte	0x04, 0x2f
        /*0002*/ 	.short	(.L_1 - .L_0)
	.align		4
.L_0:
        /*0004*/ 	.word	index@(mama_batch_f32)
        /*0008*/ 	.word	0x00000030


	//----- nvinfo : EIATTR_FRAME_SIZE
	.align		4
.L_1:
        /*000c*/ 	.byte	0x04, 0x11
        /*000e*/ 	.short	(.L_3 - .L_2)
	.align		4
.L_2:
        /*0010*/ 	.word	index@($__internal_3_$__cuda_sm20_div_rn_f64_full)
        /*0014*/ 	.word	0x00000100


	//----- nvinfo : EIATTR_FRAME_SIZE
	.align		4
.L_3:
        /*0018*/ 	.byte	0x04, 0x11
        /*001a*/ 	.short	(.L_5 - .L_4)
	.align		4
.L_4:
        /*001c*/ 	.word	index@($__internal_2_$__cuda_sm20_dblrcp_rn_slowpath_v3)
        /*0020*/ 	.word	0x00000100


	//----- nvinfo : EIATTR_FRAME_SIZE
	.align		4
.L_5:
        /*0024*/ 	.byte	0x04, 0x11
        /*0026*/ 	.short	(.L_7 - .L_6)
	.align		4
.L_6:
        /*0028*/ 	.word	index@(mama_batch_f32)
        /*002c*/ 	.word	0x00000100


	//----- nvinfo : EIATTR_REGCOUNT
	.align		4
.L_7:
        /*0030*/ 	.byte	0x04, 0x2f
        /*0032*/ 	.short	(.L_9 - .L_8)
	.align		4
.L_8:
        /*0034*/ 	.word	index@(mama_many_series_one_param_f32)
        /*0038*/ 	.word	0x00000030


	//----- nvinfo : EIATTR_FRAME_SIZE
	.align		4
.L_9:
        /*003c*/ 	.byte	0x04, 0x11
        /*003e*/ 	.short	(.L_11 - .L_10)
	.align		4
.L_10:
        /*0040*/ 	.word	index@($__internal_1_$__cuda_sm20_div_rn_f64_full)
        /*0044*/ 	.word	0x00000100


	//----- nvinfo : EIATTR_FRAME_SIZE
	.align		4
.L_11:
        /*0048*/ 	.byte	0x04, 0x11
        /*004a*/ 	.short	(.L_13 - .L_12)
	.align		4
.L_12:
        /*004c*/ 	.word	index@($__internal_0_$__cuda_sm20_dblrcp_rn_slowpath_v3)
        /*0050*/ 	.word	0x00000100


	//----- nvinfo : EIATTR_FRAME_SIZE
	.align		4
.L_13:
        /*0054*/ 	.byte	0x04, 0x11
        /*0056*/ 	.short	(.L_15 - .L_14)
	.align		4
.L_14:
        /*0058*/ 	.word	index@(mama_many_series_one_param_f32)
        /*005c*/ 	.word	0x00000100


	//----- nvinfo : EIATTR_MIN_STACK_SIZE
	.align		4
.L_15:
        /*0060*/ 	.byte	0x04, 0x12
        /*0062*/ 	.short	(.L_17 - .L_16)
	.align		4
.L_16:
        /*0064*/ 	.word	index@(mama_many_series_one_param_f32)
        /*0068*/ 	.word	0x00000100


	//----- nvinfo : EIATTR_MIN_STACK_SIZE
	.align		4
.L_17:
        /*006c*/ 	.byte	0x04, 0x12
        /*006e*/ 	.short	(.L_19 - .L_18)
	.align		4
.L_18:
        /*0070*/ 	.word	index@(mama_batch_f32)
        /*0074*/ 	.word	0x00000100
.L_19:


//--------------------- .nv.compat                --------------------------
	.section	.nv.compat,"",@"SHT_CUDA_COMPAT_INFO"
	.align	4
        /*0000*/ 	.byte	0x02, 0x09, 0x00, 0x00, 0x02, 0x02, 0x01, 0x00, 0x02, 0x05, 0x05, 0x00, 0x03, 0x07, 0x01, 0x01
        /*0010*/ 	.byte	0x02, 0x03, 0x00, 0x00, 0x02, 0x06, 0x01, 0x00, 0x04, 0x0b, 0x08, 0x00, 0x01, 0x00, 0x00, 0x00
        /*0020*/ 	.byte	0x00, 0x00, 0x00, 0x00


//--------------------- .nv.info.mama_many_series_one_param_f32 --------------------------
	.section	.nv.info.mama_many_series_one_param_f32,"",@"SHT_CUDA_INFO"
	.sectionflags	@""
	.align	4


	//----- nvinfo : EIATTR_CUDA_API_VERSION
	.align		4
        /*0000*/ 	.byte	0x04, 0x37
        /*0002*/ 	.short	(.L_21 - .L_20)
.L_20:
        /*0004*/ 	.word	0x00000082


	//----- nvinfo : EIATTR_KPARAM_INFO
	.align		4
.L_21:
        /*0008*/ 	.byte	0x04, 0x17
        /*000a*/ 	.short	(.L_23 - .L_22)
.L_22:
        /*000c*/ 	.word	0x00000000
        /*0010*/ 	.short	0x0007
        /*0012*/ 	.short	0x0028
        /*0014*/ 	.byte	0x00, 0xf5, 0x21, 0x00


	//----- nvinfo : EIATTR_KPARAM_INFO
	.align		4
.L_23:
        /*0018*/ 	.byte	0x04, 0x17
        /*001a*/ 	.short	(.L_25 - .L_24)
.L_24:
        /*001c*/ 	.word	0x00000000
        /*0020*/ 	.short	0x0006
        /*0022*/ 	.short	0x0020
        /*0024*/ 	.byte	0x00, 0xf5, 0x21, 0x00


	//----- nvinfo : EIATTR_KPARAM_INFO
	.align		4
.L_25:
        /*0028*/ 	.byte	0x04, 0x17
        /*002a*/ 	.short	(.L_27 - .L_26)
.L_26:
        /*002c*/ 	.word	0x00000000
        /*0030*/ 	.short	0x0005
        /*0032*/ 	.short	0x0018
        /*0034*/ 	.byte	0x00, 0xf5, 0x21, 0x00


	//----- nvinfo : EIATTR_KPARAM_INFO
	.align		4
.L_27:
        /*0038*/ 	.byte	0x04, 0x17
        /*003a*/ 	.short	(.L_29 - .L_28)
.L_28:
        /*003c*/ 	.word	0x00000000
        /*0040*/ 	.short	0x0004
        /*0042*/ 	.short	0x0014
        /*0044*/ 	.byte	0x00, 0xf0, 0x11, 0x00


	//----- nvinfo : EIATTR_KPARAM_INFO
	.align		4
.L_29:
        /*0048*/ 	.byte	0x04, 0x17
        /*004a*/ 	.short	(.L_31 - .L_30)
.L_30:
        /*004c*/ 	.word	0x00000000
        /*0050*/ 	.short	0x0003
        /*0052*/ 	.short	0x0010
        /*0054*/ 	.byte	0x00, 0xf0, 0x11, 0x00


	//----- nvinfo : EIATTR_KPARAM_INFO
	.align		4
.L_31:
        /*0058*/ 	.byte	0x04, 0x17
        /*005a*/ 	.short	(.L_33 - .L_32)
.L_32:
        /*005c*/ 	.word	0x00000000
        /*0060*/ 	.short	0x0002
        /*0062*/ 	.short	0x000c
        /*0064*/ 	.byte	0x00, 0xf0, 0x11, 0x00


	//----- nvinfo : EIATTR_KPARAM_INFO
	.align		4
.L_33:
        /*0068*/ 	.byte	0x04, 0x17
        /*006a*/ 	.short	(.L_35 - .L_34)
.L_34:
        /*006c*/ 	.word	0x00000000
        /*0070*/ 	.short	0x0001
        /*0072*/ 	.short	0x0008
        /*0074*/ 	.byte	0x00, 0xf0, 0x11, 0x00


	//----- nvinfo : EIATTR_KPARAM_INFO
	.align		4
.L_35:
        /*0078*/ 	.byte	0x04, 0x17
        /*007a*/ 	.short	(.L_37 - .L_36)
.L_36:
        /*007c*/ 	.word	0x00000000
        /*0080*/ 	.short	0x0000
        /*0082*/ 	.short	0x0000
        /*0084*/ 	.byte	0x00, 0xf5, 0x21, 0x00


	//----- nvinfo : EIATTR_SPARSE_MMA_MASK
	.align		4
.L_37:
        /*0088*/ 	.byte	0x03, 0x50
        /*008a*/ 	.short	0x0000


	//----- nvinfo : EIATTR_MAXREG_COUNT
	.align		4
        /*008c*/ 	.byte	0x03, 0x1b
        /*008e*/ 	.short	0x00ff


	//----- nvinfo : EIATTR_MERCURY_ISA_VERSION
	.align		4
        /*0090*/ 	.byte	0x03, 0x5f
        /*0092*/ 	.short	0x0101


	//----- nvinfo : EIATTR_VRC_CTA_INIT_COUNT
	.align		4
        /*0094*/ 	.byte	0x02, 0x4a
	.zero		1
	.zero		1


	//----- nvinfo : EIATTR_EXIT_INSTR_OFFSETS
	.align		4
        /*0098*/ 	.byte	0x04, 0x1c
        /*009a*/ 	.short	(.L_39 - .L_38)


	//   ....[0]....
.L_38:
        /*009c*/ 	.word	0x00000070


	//   ....[1]....
        /*00a0*/ 	.word	0x00000700


	//   ....[2]....
        /*00a4*/ 	.word	0x00000750


	//   ....[3]....
        /*00a8*/ 	.word	0x00000790


	//   ....[4]....
        /*00ac*/ 	.word	0x00002540


	//----- nvinfo : EIATTR_CRS_STACK_SIZE
	.align		4
.L_39:
        /*00b0*/ 	.byte	0x04, 0x1e
        /*00b2*/ 	.short	(.L_41 - .L_40)
.L_40:
        /*00b4*/ 	.word	0x00000000


	//----- nvinfo : EIATTR_CBANK_PARAM_SIZE
	.align		4
.L_41:
        /*00b8*/ 	.byte	0x03, 0x19
        /*00ba*/ 	.short	0x0030


	//----- nvinfo : EIATTR_PARAM_CBANK
	.align		4
        /*00bc*/ 	.byte	0x04, 0x0a
        /*00be*/ 	.short	(.L_43 - .L_42)
	.align		4
.L_42:
        /*00c0*/ 	.word	index@(.nv.constant0.mama_many_series_one_param_f32)
        /*00c4*/ 	.short	0x0380
        /*00c6*/ 	.short	0x0030


	//----- nvinfo : EIATTR_SW_WAR
	.align		4
.L_43:
        /*00c8*/ 	.byte	0x04, 0x36
        /*00ca*/ 	.short	(.L_45 - .L_44)
.L_44:
        /*00cc*/ 	.word	0x00000008
.L_45:


//--------------------- .nv.info.mama_batch_f32   --------------------------
	.section	.nv.info.mama_batch_f32,"",@"SHT_CUDA_INFO"
	.sectionflags	@""
	.align	4


	//----- nvinfo : EIATTR_CUDA_API_VERSION
	.align		4
        /*0000*/ 	.byte	0x04, 0x37
        /*0002*/ 	.short	(.L_47 - .L_46)
.L_46:
        /*0004*/ 	.word	0x00000082


	//----- nvinfo : EIATTR_KPARAM_INFO
	.align		4
.L_47:
        /*0008*/ 	.byte	0x04, 0x17
        /*000a*/ 	.short	(.L_49 - .L_48)
.L_48:
        /*000c*/ 	.word	0x00000000
        /*0010*/ 	.short	0x0007
        /*0012*/ 	.short	0x0030
        /*0014*/ 	.byte	0x00, 0xf5, 0x21, 0x00


	//----- nvinfo : EIATTR_KPARAM_INFO
	.align		4
.L_49:
        /*0018*/ 	.byte	0x04, 0x17
        /*001a*/ 	.short	(.L_51 - .L_50)
.L_50:
        /*001c*/ 	.word	0x00000000
        /*0020*/ 	.short	0x0006
        /*0022*/ 	.short	0x0028
        /*0024*/ 	.byte	0x00, 0xf5, 0x21, 0x00


	//----- nvinfo : EIATTR_KPARAM_INFO
	.align		4
.L_51:
        /*0028*/ 	.byte	0x04, 0x17
        /*002a*/ 	.short	(.L_53 - .L_52)
.L_52:
        /*002c*/ 	.word	0x00000000
        /*0030*/ 	.short	0x0005
        /*0032*/ 	.short	0x0020
        /*0034*/ 	.byte	0x00, 0xf0, 0x11, 0x00


	//----- nvinfo : EIATTR_KPARAM_INFO
	.align		4
.L_53:
        /*0038*/ 	.byte	0x04, 0x17
        /*003a*/ 	.short	(.L_55 - .L_54)
.L_54:
        /*003c*/ 	.word	0x00000000
        /*0040*/ 	.short	0x0004
        /*0042*/ 	.short	0x001c
        /*0044*/ 	.byte	0x00, 0xf0, 0x11, 0x00


	//----- nvinfo : EIATTR_KPARAM_INFO
	.align		4
.L_55:
        /*0048*/ 	.byte	0x04, 0x17
        /*004a*/ 	.short	(.L_57 - .L_56)
.L_56:
        /*004c*/ 	.word	0x00000000
        /*0050*/ 	.short	0x0003
        /*0052*/ 	.short	0x0018
        /*0054*/ 	.byte	0x00, 0xf0, 0x11, 0x00


	//----- nvinfo : EIATTR_KPARAM_INFO
	.align		4
.L_57:
        /*0058*/ 	.byte	0x04, 0x17
        /*005a*/ 	.short	(.L_59 - .L_58)
.L_58:
        /*005c*/ 	.word	0x00000000
        /*0060*/ 	.short	0x0002
        /*0062*/ 	.short	0x0010
        /*0064*/ 	.byte	0x00, 0xf5, 0x21, 0x00


	//----- nvinfo : EIATTR_KPARAM_INFO
	.align		4
.L_59:
        /*0068*/ 	.byte	0x04, 0x17
        /*006a*/ 	.short	(.L_61 - .L_60)
.L_60:
        /*006c*/ 	.word	0x00000000
        /*0070*/ 	.short	0x0001
        /*0072*/ 	.short	0x0008
        /*0074*/ 	.byte	0x00, 0xf5, 0x21, 0x00


	//----- nvinfo : EIATTR_KPARAM_INFO
	.align		4
.L_61:
        /*0078*/ 	.byte	0x04, 0x17
        /*007a*/ 	.short	(.L_63 - .L_62)
.L_62:
        /*007c*/ 	.word	0x00000000
        /*0080*/ 	.short	0x0000
        /*0082*/ 	.short	0x0000
        /*0084*/ 	.byte	0x00, 0xf5, 0x21, 0x00


	//----- nvinfo : EIATTR_SPARSE_MMA_MASK
	.align		4
.L_63:
        /*0088*/ 	.byte	0x03, 0x50
        /*008a*/ 	.short	0x0000


	//----- nvinfo : EIATTR_MAXREG_COUNT
	.align		4
        /*008c*/ 	.byte	0x03, 0x1b
        /*008e*/ 	.short	0x00ff


	//----- nvinfo : EIATTR_MERCURY_ISA_VERSION
	.align		4
        /*0090*/ 	.byte	0x03, 0x5f
        /*0092*/ 	.short	0x0101


	//----- nvinfo : EIATTR_VRC_CTA_INIT_COUNT
	.align		4
        /*0094*/ 	.byte	0x02, 0x4a
	.zero		1
	.zero		1


	//----- nvinfo : EIATTR_EXIT_INSTR_OFFSETS
	.align		4
        /*0098*/ 	.byte	0x04, 0x1c
        /*009a*/ 	.short	(.L_65 - .L_64)


	//   ....[0]....
.L_64:
        /*009c*/ 	.word	0x00000080


	//   ....[1]....
        /*00a0*/ 	.word	0x00000730


	//   ....[2]....
        /*00a4*/ 	.word	0x00000760


	//   ....[3]....
        /*00a8*/ 	.word	0x00000840


	//   ....[4]....
        /*00ac*/ 	.word	0x00002740


	//----- nvinfo : EIATTR_CRS_STACK_SIZE
	.align		4
.L_65:
        /*00b0*/ 	.byte	0x04, 0x1e
        /*00b2*/ 	.short	(.L_67 - .L_66)
.L_66:
        /*00b4*/ 	.word	0x00000000


	//----- nvinfo : EIATTR_CBANK_PARAM_SIZE
	.align		4
.L_67:
        /*00b8*/ 	.byte	0x03, 0x19
        /*00ba*/ 	.short	0x0038


	//----- nvinfo : EIATTR_PARAM_CBANK
	.align		4
        /*00bc*/ 	.byte	0x04, 0x0a
        /*00be*/ 	.short	(.L_69 - .L_68)
	.align		4
.L_68:
        /*00c0*/ 	.word	index@(.nv.constant0.mama_batch_f32)
        /*00c4*/ 	.short	0x0380
        /*00c6*/ 	.short	0x0038


	//----- nvinfo : EIATTR_SW_WAR
	.align		4
.L_69:
        /*00c8*/ 	.byte	0x04, 0x36
        /*00ca*/ 	.short	(.L_71 - .L_70)
.L_70:
        /*00cc*/ 	.word	0x00000008
.L_71:


//--------------------- .nv.callgraph             --------------------------
	.section	.nv.callgraph,"",@"SHT_CUDA_CALLGRAPH"
	.align	4
	.sectionentsize	8
	.align		4
        /*0000*/ 	.word	0x00000000
	.align		4
        /*0004*/ 	.word	0xffffffff
	.align		4
        /*0008*/ 	.word	0x00000000
	.align		4
        /*000c*/ 	.word	0xfffffffe
	.align		4
        /*0010*/ 	.word	0x00000000
	.align		4
        /*0014*/ 	.word	0xfffffffd
	.align		4
        /*0018*/ 	.word	0x00000000
	.align		4
        /*001c*/ 	.word	0xfffffffc


//--------------------- .text.mama_many_series_one_param_f32 --------------------------
	.section	.text.mama_many_series_one_param_f32,"ax",@progbits
	.align	128
        .global         mama_many_series_one_param_f32
        .type           mama_many_series_one_param_f32,@function
        .size           mama_many_series_one_param_f32,(.L_x_56 - mama_many_series_one_param_f32)
        .other          mama_many_series_one_param_f32,@"STO_CUDA_ENTRY STV_DEFAULT"
mama_many_series_one_param_f32:
.text.mama_many_series_one_param_f32:
[----:B------:R-:W0:Y:S01]  /*0000*/  LDC R1, c[0x0][0x37c] ;  /* 0x0000df00ff017b82 */ /* 0x000e220000000800 */
[----:B------:R-:W1:Y:S07]  /*0010*/  S2R R0, SR_CTAID.X ;  /* 0x0000000000007919 */ /* 0x000e6e0000002500 */
[----:B------:R-:W1:Y:S01]  /*0020*/  LDC R43, c[0x0][0x390] ;  /* 0x0000e400ff2b7b82 */ /* 0x000e620000000800 */
[----:B0-----:R-:W-:Y:S01]  /*0030*/  VIADD R1, R1, 0xffffff00 ;  /* 0xffffff0001017836 */ /* 0x001fe20000000000 */
[----:B------:R-:W0:Y:S01]  /*0040*/  S2R R2, SR_TID.X ;  /* 0x0000000000027919 */ /* 0x000e220000002100 */
[----:B-1----:R-:W-:-:S04]  /*0050*/  ISETP.GE.AND P0, PT, R0, R43, PT ;  /* 0x0000002b0000720c */ /* 0x002fc80003f06270 */
[----:B0-----:R-:W-:-:S13]  /*0060*/  ISETP.NE.OR P0, PT, R2, RZ, P0 ;  /* 0x000000ff0200720c */ /* 0x001fda0000705670 */
[----:B------:R-:W-:Y:S05]  /*0070*/  @P0 EXIT ;  /* 0x000000000000094d */ /* 0x000fea0003800000 */
[----:B------:R-:W0:Y:S01]  /*0080*/  LDC R2, c[0x0][0x394] ;  /* 0x0000e500ff027b82 */ /* 0x000e220000000800 */
[----:B------:R-:W1:Y:S01]  /*0090*/  LDCU.64 UR16, c[0x0][0x358] ;  /* 0x00006b00ff1077ac */ /* 0x000e620008000a00 */
[----:B0-----:R-:W-:-:S13]  /*00a0*/  ISETP.GE.AND P0, PT, R2, 0x1, PT ;  /* 0x000000010200780c */ /* 0x001fda0003f06270 */
[----:B-1----:R-:W-:Y:S05]  /*00b0*/  @!P0 BRA `(.L_x_0) ;  /* 0x0000000400908947 */ /* 0x002fea0003800000 */
[C---:B------:R-:W-:Y:S01]  /*00c0*/  ISETP.GE.U32.AND P2, PT, R2.reuse, 0x8, PT ;  /* 0x000000080200780c */ /* 0x040fe20003f46070 */
[----:B------:R-:W-:Y:S01]  /*00d0*/  IMAD.MOV.U32 R3, RZ, RZ, RZ ;  /* 0x000000ffff037224 */ /* 0x000fe200078e00ff */
[----:B------:R-:W-:-:S04]  /*00e0*/  LOP3.LUT R42, R2, 0x7, RZ, 0xc0, !PT ;  /* 0x00000007022a7812 */ /* 0x000fc800078ec0ff */
[----:B------:R-:W-:-:S07]  /*00f0*/  ISETP.NE.AND P1, PT, R42, RZ, PT ;  /* 0x000000ff2a00720c */ /* 0x000fce0003f25270 */
[----:B------:R-:W-:Y:S06]  /*0100*/  @!P2 BRA `(.L_x_1) ;  /* 0x0000000000a8a947 */ /* 0x000fec0003800000 */
[----:B------:R-:W0:Y:S01]  /*0110*/  LDC.64 R6, c[0x0][0x3a0] ;  /* 0x0000e800ff067b82 */ /* 0x000e220000000a00 */
[----:B------:R-:W-:Y:S01]  /*0120*/  LOP3.LUT R3, R2, 0x7ffffff8, RZ, 0xc0, !PT ;  /* 0x7ffffff802037812 */ /* 0x000fe200078ec0ff */
[----:B------:R-:W-:-:S03]  /*0130*/  IMAD.MOV.U32 R41, RZ, RZ, R0 ;  /* 0x000000ffff297224 */ /* 0x000fc600078e0000 */
[----:B------:R-:W-:-:S03]  /*0140*/  IADD3 R40, PT, PT, -R3, RZ, RZ ;  /* 0x000000ff03287210 */ /* 0x000fc60007ffe1ff */
[----:B------:R-:W1:Y:S04]  /*0150*/  LDC.64 R4, c[0x0][0x3a8] ;  /* 0x0000ea00ff047b82 */ /* 0x000e680000000a00 */
.L_x_2:
[----:B0-2---:R-:W-:-:S04]  /*0160*/  IMAD.WIDE R30, R41, 0x4, R6 ;  /* 0x00000004291e7825 */ /* 0x005fc800078e0206 */
[----:B-1----:R-:W-:-:S04]  /*0170*/  IMAD.WIDE R32, R41, 0x4, R4 ;  /* 0x0000000429207825 */ /* 0x002fc800078e0204 */
[----:B------:R-:W-:-:S04]  /*0180*/  IMAD.WIDE R34, R43, 0x4, R30 ;  /* 0x000000042b227825 */ /* 0x000fc800078e021e */
[----:B------:R-:W-:-:S04]  /*0190*/  IMAD.WIDE R18, R43, 0x4, R32 ;  /* 0x000000042b127825 */ /* 0x000fc800078e0220 */
[----:B------:R-:W-:-:S04]  /*01a0*/  IMAD.WIDE R20, R43, 0x4, R34 ;  /* 0x000000042b147825 */ /* 0x000fc800078e0222 */
[----:B------:R-:W-:-:S04]  /*01b0*/  IMAD.WIDE R24, R43, 0x4, R18 ;  /* 0x000000042b187825 */ /* 0x000fc800078e0212 */
[----:B------:R-:W-:-:S04]  /*01c0*/  IMAD.WIDE R22, R43, 0x4, R20 ;  /* 0x000000042b167825 */ /* 0x000fc800078e0214 */
[----:B------:R-:W-:-:S04]  /*01d0*/  IMAD.WIDE R8, R43, 0x4, R24 ;  /* 0x000000042b087825 */ /* 0x000fc800078e0218 */
[----:B------:R-:W-:-:S04]  /*01e0*/  IMAD.WIDE R10, R43, 0x4, R22 ;  /* 0x000000042b0a7825 */ /* 0x000fc800078e0216 */
[----:B------:R-:W-:-:S04]  /*01f0*/  IMAD.WIDE R12, R43, 0x4, R8 ;  /* 0x000000042b0c7825 */ /* 0x000fc800078e0208 */
[----:B------:R-:W-:Y:S02]  /*0200*/  IMAD.MOV.U32 R45, RZ, RZ, 0x7fc00000 ;  /* 0x7fc00000ff2d7424 */ /* 0x000fe400078e00ff */
[----:B------:R-:W-:-:S03]  /*0210*/  IMAD.WIDE R14, R43, 0x4, R10 ;  /* 0x000000042b0e7825 */ /* 0x000fc600078e020a */
[----:B------:R2:W-:Y:S01]  /*0220*/  STG.E desc[UR16][R30.64], R45 ;  /* 0x0000002d1e007986 */ /* 0x0005e2000c101910 */
        /* <DEDUP_REMOVED lines=10> */
[----:B------:R-:W-:Y:S02]  /*02d0*/  VIADD R40, R40, 0x8 ;  /* 0x0000000828287836 */ /* 0x000fe40000000000 */
[----:B------:R-:W-:Y:S01]  /*02e0*/  IMAD R41, R43, 0x8, R41 ;  /* 0x000000082b297824 */ /* 0x000fe200078e0229 */
[----:B------:R2:W-:Y:S02]  /*02f0*/  STG.E desc[UR16][R22.64], R45 ;  /* 0x0000002d16007986 */ /* 0x0005e4000c101910 */
[----:B------:R-:W-:Y:S02]  /*0300*/  ISETP.NE.AND P2, PT, R40, RZ, PT ;  /* 0x000000ff2800720c */ /* 0x000fe40003f45270 */
[----:B------:R2:W-:Y:S04]  /*0310*/  STG.E desc[UR16][R8.64], R45 ;  /* 0x0000002d08007986 */ /* 0x0005e8000c101910 */
[----:B------:R2:W-:Y:S04]  /*0320*/  STG.E desc[UR16][R10.64], R45 ;  /* 0x0000002d0a007986 */ /* 0x0005e8000c101910 */
[----:B------:R2:W-:Y:S04]  /*0330*/  STG.E desc[UR16][R12.64], R45 ;  /* 0x0000002d0c007986 */ /* 0x0005e8000c101910 */
[----:B------:R2:W-:Y:S04]  /*0340*/  STG.E desc[UR16][R14.64], R45 ;  /* 0x0000002d0e007986 */ /* 0x0005e8000c101910 */
[----:B------:R2:W-:Y:S04]  /*0350*/  STG.E desc[UR16][R16.64], R45 ;  /* 0x0000002d10007986 */ /* 0x0005e8000c101910 */
[----:B------:R2:W-:Y:S04]  /*0360*/  STG.E desc[UR16][R26.64], R45 ;  /* 0x0000002d1a007986 */ /* 0x0005e8000c101910 */
[----:B------:R2:W-:Y:S04]  /*0370*/  STG.E desc[UR16][R28.64], R45 ;  /* 0x0000002d1c007986 */ /* 0x0005e8000c101910 */
[----:B------:R2:W-:Y:S04]  /*0380*/  STG.E desc[UR16][R36.64], R45 ;  /* 0x0000002d24007986 */ /* 0x0005e8000c101910 */
[----:B------:R2:W-:Y:S01]  /*0390*/  STG.E desc[UR16][R38.64], R45 ;  /* 0x0000002d26007986 */ /* 0x0005e2000c101910 */
[----:B------:R-:W-:Y:S05]  /*03a0*/  @P2 BRA `(.L_x_2) ;  /* 0xfffffffc006c2947 */ /* 0x000fea000383ffff */
.L_x_1:
[----:B------:R-:W-:Y:S05]  /*03b0*/  @!P1 BRA `(.L_x_0) ;  /* 0x0000000000d09947 */ /* 0x000fea0003800000 */
[----:B------:R-:W-:Y:S02]  /*03c0*/  ISETP.GE.U32.AND P1, PT, R42, 0x4, PT ;  /* 0x000000042a00780c */ /* 0x000fe40003f26070 */
[----:B--2---:R-:W-:-:S04]  /*03d0*/  LOP3.LUT R20, R2, 0x3, RZ, 0xc0, !PT ;  /* 0x0000000302147812 */ /* 0x004fc800078ec0ff */
[----:B------:R-:W-:-:S07]  /*03e0*/  ISETP.NE.AND P2, PT, R20, RZ, PT ;  /* 0x000000ff1400720c */ /* 0x000fce0003f45270 */
[----:B------:R-:W-:Y:S06]  /*03f0*/  @!P1 BRA `(.L_x_3) ;  /* 0x0000000000549947 */ /* 0x000fec0003800000 */
[----:B------:R-:W0:Y:S01]  /*0400*/  LDC.64 R4, c[0x0][0x3a0] ;  /* 0x0000e800ff047b82 */ /* 0x000e220000000a00 */
[C---:B------:R-:W-:Y:S01]  /*0410*/  IMAD R9, R3.reuse, R43, R0 ;  /* 0x0000002b03097224 */ /* 0x040fe200078e0200 */
[----:B------:R-:W-:Y:S01]  /*0420*/  MOV R21, 0x7fc00000 ;  /* 0x7fc0000000157802 */ /* 0x000fe20000000f00 */
[----:B------:R-:W-:-:S05]  /*0430*/  VIADD R3, R3, 0x4 ;  /* 0x0000000403037836 */ /* 0x000fca0000000000 */
[----:B------:R-:W1:Y:S01]  /*0440*/  LDC.64 R6, c[0x0][0x3a8] ;  /* 0x0000ea00ff067b82 */ /* 0x000e620000000a00 */
[----:B0-----:R-:W-:-:S05]  /*0450*/  IMAD.WIDE R4, R9, 0x4, R4 ;  /* 0x0000000409047825 */ /* 0x001fca00078e0204 */
[----:B------:R0:W-:Y:S01]  /*0460*/  STG.E desc[UR16][R4.64], R21 ;  /* 0x0000001504007986 */ /* 0x0001e2000c101910 */
[----:B-1----:R-:W-:-:S04]  /*0470*/  IMAD.WIDE R6, R9, 0x4, R6 ;  /* 0x0000000409067825 */ /* 0x002fc800078e0206 */
[C---:B------:R-:W-:Y:S01]  /*0480*/  IMAD.WIDE R8, R43.reuse, 0x4, R4 ;  /* 0x000000042b087825 */ /* 0x040fe200078e0204 */
[----:B------:R0:W-:Y:S03]  /*0490*/  STG.E desc[UR16][R6.64], R21 ;  /* 0x0000001506007986 */ /* 0x0001e6000c101910 */
        /* <DEDUP_REMOVED lines=8> */
[----:B------:R-:W-:Y:S01]  /*0520*/  IMAD.WIDE R18, R43, 0x4, R14 ;  /* 0x000000042b127825 */ /* 0x000fe200078e020e */
[----:B------:R0:W-:Y:S04]  /*0530*/  STG.E desc[UR16][R16.64], R21 ;  /* 0x0000001510007986 */ /* 0x0001e8000c101910 */
[----:B------:R0:W-:Y:S02]  /*0540*/  STG.E desc[UR16][R18.64], R21 ;  /* 0x0000001512007986 */ /* 0x0001e4000c101910 */
.L_x_3:
[----:B------:R-:W-:Y:S05]  /*0550*/  @!P2 BRA `(.L_x_0) ;  /* 0x000000000068a947 */ /* 0x000fea0003800000 */
[----:B------:R-:W-:Y:S02]  /*0560*/  ISETP.NE.AND P1, PT, R20, 0x1, PT ;  /* 0x000000011400780c */ /* 0x000fe40003f25270 */
[----:B0-----:R-:W-:-:S04]  /*0570*/  LOP3.LUT R4, R2, 0x1, RZ, 0xc0, !PT ;  /* 0x0000000102047812 */ /* 0x001fc800078ec0ff */
[----:B------:R-:W-:-:S07]  /*0580*/  ISETP.NE.U32.AND P2, PT, R4, 0x1, PT ;  /* 0x000000010400780c */ /* 0x000fce0003f45070 */
[----:B------:R-:W-:Y:S06]  /*0590*/  @!P1 BRA `(.L_x_4) ;  /* 0x0000000000349947 */ /* 0x000fec0003800000 */
[----:B------:R-:W0:Y:S01]  /*05a0*/  LDC.64 R4, c[0x0][0x3a0] ;  /* 0x0000e800ff047b82 */ /* 0x000e220000000a00 */
[C---:B------:R-:W-:Y:S02]  /*05b0*/  IMAD R9, R3.reuse, R43, R0 ;  /* 0x0000002b03097224 */ /* 0x040fe400078e0200 */
[----:B------:R-:W-:Y:S02]  /*05c0*/  IMAD.MOV.U32 R13, RZ, RZ, 0x7fc00000 ;  /* 0x7fc00000ff0d7424 */ /* 0x000fe400078e00ff */
[----:B------:R-:W-:-:S03]  /*05d0*/  VIADD R3, R3, 0x2 ;  /* 0x0000000203037836 */ /* 0x000fc60000000000 */
[----:B------:R-:W1:Y:S01]  /*05e0*/  LDC.64 R6, c[0x0][0x3a8] ;  /* 0x0000ea00ff067b82 */ /* 0x000e620000000a00 */
[----:B0-----:R-:W-:-:S05]  /*05f0*/  IMAD.WIDE R4, R9, 0x4, R4 ;  /* 0x0000000409047825 */ /* 0x001fca00078e0204 */
[----:B------:R0:W-:Y:S01]  /*0600*/  STG.E desc[UR16][R4.64], R13 ;  /* 0x0000000d04007986 */ /* 0x0001e2000c101910 */
[----:B-1----:R-:W-:-:S04]  /*0610*/  IMAD.WIDE R6, R9, 0x4, R6 ;  /* 0x0000000409067825 */ /* 0x002fc800078e0206 */
[C---:B------:R-:W-:Y:S01]  /*0620*/  IMAD.WIDE R8, R43.reuse, 0x4, R4 ;  /* 0x000000042b087825 */ /* 0x040fe200078e0204 */
[----:B------:R0:W-:Y:S03]  /*0630*/  STG.E desc[UR16][R6.64], R13 ;  /* 0x0000000d06007986 */ /* 0x0001e6000c101910 */
[----:B------:R-:W-:Y:S01]  /*0640*/  IMAD.WIDE R10, R43, 0x4, R6 ;  /* 0x000000042b0a7825 */ /* 0x000fe200078e0206 */
[----:B------:R0:W-:Y:S04]  /*0650*/  STG.E desc[UR16][R8.64], R13 ;  /* 0x0000000d08007986 */ /* 0x0001e8000c101910 */
[----:B------:R0:W-:Y:S02]  /*0660*/  STG.E desc[UR16][R10.64], R13 ;  /* 0x0000000d0a007986 */ /* 0x0001e4000c101910 */
.L_x_4:
[----:B------:R-:W-:Y:S05]  /*0670*/  @P2 BRA `(.L_x_0) ;  /* 0x0000000000202947 */ /* 0x000fea0003800000 */
[----:B0-----:R-:W0:Y:S01]  /*0680*/  LDC.64 R4, c[0x0][0x3a0] ;  /* 0x0000e800ff047b82 */ /* 0x001e220000000a00 */
[----:B------:R-:W-:Y:S01]  /*0690*/  IMAD R3, R3, R43, R0 ;  /* 0x0000002b03037224 */ /* 0x000fe200078e0200 */
[----:B------:R-:W-:-:S06]  /*06a0*/  MOV R9, 0x7fc00000 ;  /* 0x7fc0000000097802 */ /* 0x000fcc0000000f00 */
[----:B------:R-:W1:Y:S01]  /*06b0*/  LDC.64 R6, c[0x0][0x3a8] ;  /* 0x0000ea00ff067b82 */ /* 0x000e620000000a00 */
[----:B0-----:R-:W-:-:S05]  /*06c0*/  IMAD.WIDE R4, R3, 0x4, R4 ;  /* 0x0000000403047825 */ /* 0x001fca00078e0204 */
[----:B------:R3:W-:Y:S01]  /*06d0*/  STG.E desc[UR16][R4.64], R9 ;  /* 0x0000000904007986 */ /* 0x0007e2000c101910 */
[----:B-1----:R-:W-:-:S05]  /*06e0*/  IMAD.WIDE R6, R3, 0x4, R6 ;  /* 0x0000000403067825 */ /* 0x002fca00078e0206 */
[----:B------:R3:W-:Y:S02]  /*06f0*/  STG.E desc[UR16][R6.64], R9 ;  /* 0x0000000906007986 */ /* 0x0007e4000c101910 */
.L_x_0:
[----:B------:R-:W-:Y:S05]  /*0700*/  @!P0 EXIT ;  /* 0x000000000000894d */ /* 0x000fea0003800000 */
[----:B0--3--:R-:W0:Y:S02]  /*0710*/  LDC.64 R4, c[0x0][0x398] ;  /* 0x0000e600ff047b82 */ /* 0x009e240000000a00 */
[----:B0-----:R-:W-:-:S06]  /*0720*/  IMAD.WIDE.U32 R4, R0, 0x4, R4 ;  /* 0x0000000400047825 */ /* 0x001fcc00078e0004 */
[----:B------:R-:W3:Y:S02]  /*0730*/  LDG.E.CONSTANT R5, desc[UR16][R4.64] ;  /* 0x0000001004057981 */ /* 0x000ee4000c1e9900 */
[----:B---3--:R-:W-:-:S13]  /*0740*/  ISETP.GE.AND P0, PT, R5, R2, PT ;  /* 0x000000020500720c */ /* 0x008fda0003f06270 */
[----:B------:R-:W-:Y:S05]  /*0750*/  @P0 EXIT ;  /* 0x000000000000094d */ /* 0x000fea0003800000 */
[----:B--2---:R-:W0:Y:S02]  /*0760*/  LDC.64 R36, c[0x0][0x388] ;  /* 0x0000e200ff247b82 */ /* 0x004e240000000a00 */
[----:B0-----:R-:W-:-:S04]  /*0770*/  FSETP.GT.AND P0, PT, R37, RZ, PT ;  /* 0x000000ff2500720b */ /* 0x001fc80003f04000 */
[----:B------:R-:W-:-:S13]  /*0780*/  FSETP.LEU.OR P0, PT, R36, RZ, !P0 ;  /* 0x000000ff2400720b */ /* 0x000fda000470b400 */
[----:B------:R-:W-:Y:S05]  /*0790*/  @P0 EXIT ;  /* 0x000000000000094d */ /* 0x000fea0003800000 */
[----:B------:R-:W0:Y:S01]  /*07a0*/  LDC.64 R2, c[0x0][0x380] ;  /* 0x0000e000ff027b82 */ /* 0x000e220000000a00 */
[----:B------:R-:W-:Y:S01]  /*07b0*/  VIMNMX R42, PT, PT, RZ, R5, !PT ;  /* 0x00000005ff2a7248 */ /* 0x000fe20007fe0100 */
[----:B------:R-:W1:Y:S04]  /*07c0*/  LDCU UR28, c[0x0][0x388] ;  /* 0x00007100ff1c77ac */ /* 0x000e680008000800 */
[----:B------:R-:W-:-:S04]  /*07d0*/  IMAD R45, R42, R43, R0 ;  /* 0x0000002b2a2d7224 */ /* 0x000fc800078e0200 */
[----:B0-----:R-:W-:-:S06]  /*07e0*/  IMAD.WIDE.U32 R2, R45, 0x4, R2 ;  /* 0x000000042d027825 */ /* 0x001fcc00078e0002 */
[----:B------:R-:W2:Y:S01]  /*07f0*/  LDG.E.CONSTANT R2, desc[UR16][R2.64] ;  /* 0x0000001002027981 */ /* 0x000ea2000c1e9900 */
[----:B------:R-:W-:Y:S01]  /*0800*/  FSETP.GEU.AND P0, PT, R37, R36, PT ;  /* 0x000000242500720b */ /* 0x000fe20003f0e000 */
[----:B------:R-:W-:Y:S01]  /*0810*/  UMOV UR4, URZ ;  /* 0x000000ff00047c82 */ /* 0x000fe20008000000 */
[----:B------:R-:W-:Y:S01]  /*0820*/  MOV R40, R42 ;  /* 0x0000002a00287202 */ /* 0x000fe20000000f00 */
[----:B------:R-:W-:Y:S01]  /*0830*/  UMOV UR5, URZ ;  /* 0x000000ff00057c82 */ /* 0x000fe20008000000 */
[----:B------:R-:W-:Y:S01]  /*0840*/  UMOV UR15, 0x6 ;  /* 0x00000006000f7882 */ /* 0x000fe20000000000 */
[----:B------:R-:W-:Y:S01]  /*0850*/  UMOV UR6, URZ ;  /* 0x000000ff00067c82 */ /* 0x000fe20008000000 */
[----:B------:R-:W-:Y:S01]  /*0860*/  UMOV UR7, URZ ;  /* 0x000000ff00077c82 */ /* 0x000fe20008000000 */
[----:B--2---:R-:W0:Y:S08]  /*0870*/  F2F.F64.F32 R4, R2 ;  /* 0x0000000200047310 */ /* 0x004e300000201800 */
[----:B------:R-:W-:Y:S01]  /*0880*/  F2F.F64.F32 R2, R36 ;  /* 0x0000002400027310 */ /* 0x000fe20000201800 */
[----:B0-----:R-:W-:-:S07]  /*0890*/  R2UR UR9, R5 ;  /* 0x00000000050972ca */ /* 0x001fce00000e0000 */
[----:B------:R-:W0:Y:S01]  /*08a0*/  F2F.F64.F32 R36, R37 ;  /* 0x0000002500247310 */ /* 0x000e220000201800 */
[----:B------:R-:W-:-:S05]  /*08b0*/  R2UR UR8, R4 ;  /* 0x00000000040872ca */ /* 0x000fca00000e0000 */
[----:B------:R-:W-:Y:S01]  /*08c0*/  IMAD.U32 R21, RZ, RZ, UR9 ;  /* 0x00000009ff157e24 */ /* 0x000fe2000f8e00ff */
[----:B------:R-:W-:-:S07]  /*08d0*/  UMOV UR11, UR9 ;  /* 0x00000009000b7c82 */ /* 0x000fce0008000000 */
[----:B------:R-:W-:Y:S01]  /*08e0*/  IMAD.U32 R20, RZ, RZ, UR8 ;  /* 0x00000008ff147e24 */ /* 0x000fe2000f8e00ff */
[----:B------:R-:W-:Y:S01]  /*08f0*/  UMOV UR10, UR8 ;  /* 0x00000008000a7c82 */ /* 0x000fe20008000000 */
[--C-:B------:R-:W-:Y:S01]  /*0900*/  IMAD.MOV.U32 R13, RZ, RZ, R21.reuse ;  /* 0x000000ffff0d7224 */ /* 0x100fe200078e0015 */
[-C--:B------:R-:W-:Y:S01]  /*0910*/  MOV R23, R21.reuse ;  /* 0x0000001500177202 */ /* 0x080fe20000000f00 */
[--C-:B------:R-:W-:Y:S01]  /*0920*/  IMAD.MOV.U32 R22, RZ, RZ, R20.reuse ;  /* 0x000000ffff167224 */ /* 0x100fe200078e0014 */
[-C--:B------:R-:W-:Y:S01]  /*0930*/  MOV R15, R21.reuse ;  /* 0x00000015000f7202 */ /* 0x080fe20000000f00 */
[--C-:B------:R-:W-:Y:S01]  /*0940*/  IMAD.MOV.U32 R12, RZ, RZ, R20.reuse ;  /* 0x000000ffff0c7224 */ /* 0x100fe200078e0014 */
[-C--:B------:R-:W-:Y:S01]  /*0950*/  MOV R19, R21.reuse ;  /* 0x0000001500137202 */ /* 0x080fe20000000f00 */
[--C-:B------:R-:W-:Y:S01]  /*0960*/  IMAD.MOV.U32 R14, RZ, RZ, R20.reuse ;  /* 0x000000ffff0e7224 */ /* 0x100fe200078e0014 */
[-C--:B------:R-:W-:Y:S01]  /*0970*/  MOV R35, R21.reuse ;  /* 0x0000001500237202 */ /* 0x080fe20000000f00 */
[--C-:B------:R-:W-:Y:S01]  /*0980*/  IMAD.MOV.U32 R16, RZ, RZ, R20.reuse ;  /* 0x000000ffff107224 */ /* 0x100fe200078e0014 */
[----:B------:R-:W-:Y:S01]  /*0990*/  STL.128 [R1+0x40], R20 ;  /* 0x0000401401007387 */ /* 0x000fe20000100c00 */
        /* <DEDUP_REMOVED lines=12> */
[----:B------:R-:W-:Y:S01]  /*0a60*/  IMAD.MOV.U32 R5, RZ, RZ, R21 ;  /* 0x000000ffff057224 */ /* 0x000fe200078e0015 */
[----:B------:R-:W-:Y:S01]  /*0a70*/  MOV R27, R21 ;  /* 0x00000015001b7202 */ /* 0x000fe20000000f00 */
[--C-:B------:R-:W-:Y:S01]  /*0a80*/  IMAD.MOV.U32 R6, RZ, RZ, R20.reuse ;  /* 0x000000ffff067224 */ /* 0x100fe200078e0014 */
[----:B------:R-:W-:Y:S01]  /*0a90*/  STL.128 [R1+0x50], R32 ;  /* 0x0000502001007387 */ /* 0x000fe20000100c00 */
[----:B------:R-:W-:-:S02]  /*0aa0*/  IMAD.MOV.U32 R28, RZ, RZ, R20 ;  /* 0x000000ffff1c7224 */ /* 0x000fc400078e0014 */
[--C-:B------:R-:W-:Y:S01]  /*0ab0*/  IMAD.MOV.U32 R29, RZ, RZ, R21.reuse ;  /* 0x000000ffff1d7224 */ /* 0x100fe200078e0015 */
[----:B------:R-:W-:Y:S01]  /*0ac0*/  STL.128 [R1+0xe0], R32 ;  /* 0x0000e02001007387 */ /* 0x000fe20000100c00 */
[--C-:B------:R-:W-:Y:S02]  /*0ad0*/  IMAD.MOV.U32 R30, RZ, RZ, R20.reuse ;  /* 0x000000ffff1e7224 */ /* 0x100fe400078e0014 */
[--C-:B------:R-:W-:Y:S01]  /*0ae0*/  IMAD.MOV.U32 R8, RZ, RZ, R20.reuse ;  /* 0x000000ffff087224 */ /* 0x100fe200078e0014 */
[----:B------:R-:W-:Y:S01]  /*0af0*/  STL.128 [R1+0x70], R12 ;  /* 0x0000700c01007387 */ /* 0x000fe20000100c00 */
[----:B------:R-:W-:Y:S02]  /*0b00*/  IMAD.MOV.U32 R9, RZ, RZ, R21 ;  /* 0x000000ffff097224 */ /* 0x000fe400078e0015 */
[--C-:B------:R-:W-:Y:S01]  /*0b10*/  IMAD.MOV.U32 R10, RZ, RZ, R20.reuse ;  /* 0x000000ffff0a7224 */ /* 0x100fe200078e0014 */
[----:B------:R-:W-:Y:S01]  /*0b20*/  STL.128 [R1+0xb0], R16 ;  /* 0x0000b01001007387 */ /* 0x000fe20000100c00 */
[----:B------:R-:W-:-:S02]  /*0b30*/  IMAD.MOV.U32 R24, RZ, RZ, R20 ;  /* 0x000000ffff187224 */ /* 0x000fc400078e0014 */
[----:B------:R-:W-:Y:S01]  /*0b40*/  IMAD.MOV.U32 R25, RZ, RZ, R21 ;  /* 0x000000ffff197224 */ /* 0x000fe200078e0015 */
[----:B------:R-:W-:Y:S01]  /*0b50*/  STL.128 [R1], R20 ;  /* 0x0000001401007387 */ /* 0x000fe20000100c00 */
[----:B------:R-:W-:-:S03]  /*0b60*/  IMAD.MOV.U32 R26, RZ, RZ, R20 ;  /* 0x000000ffff1a7224 */ /* 0x000fc600078e0014 */
[----:B------:R-:W-:Y:S04]  /*0b70*/  STL.128 [R1+0x90], R4 ;  /* 0x0000900401007387 */ /* 0x000fe80000100c00 */
[----:B------:R2:W-:Y:S04]  /*0b80*/  STL.128 [R1+0x20], R4 ;  /* 0x0000200401007387 */ /* 0x0005e80000100c00 */
[----:B------:R3:W-:Y:S04]  /*0b90*/  STL.128 [R1+0xa0], R28 ;  /* 0x0000a01c01007387 */ /* 0x0007e80000100c00 */
[----:B------:R-:W-:Y:S04]  /*0ba0*/  STL.128 [R1+0x80], R8 ;  /* 0x0000800801007387 */ /* 0x000fe80000100c00 */
[----:B------:R4:W-:Y:S01]  /*0bb0*/  STL.128 [R1+0x30], R8 ;  /* 0x0000300801007387 */ /* 0x0009e20000100c00 */
[----:B--2---:R-:W-:-:S03]  /*0bc0*/  VIADD R6, R42, 0xfffffffe ;  /* 0xfffffffe2a067836 */ /* 0x004fc60000000000 */
[----:B------:R-:W-:Y:S01]  /*0bd0*/  STL.128 [R1+0x60], R24 ;  /* 0x0000601801007387 */ /* 0x000fe20000100c00 */
[----:B------:R-:W-:Y:S01]  /*0be0*/  VIADD R7, R42, 0xffffffff ;  /* 0xffffffff2a077836 */ /* 0x000fe20000000000 */
[----:B0-----:R-:W-:Y:S01]  /*0bf0*/  FSEL R4, R36, R2, !P0 ;  /* 0x0000000224047208 */ /* 0x001fe20004000000 */
[----:B---3--:R-:W-:Y:S01]  /*0c00*/  VIADD R28, R42, 0xfffffffd ;  /* 0xfffffffd2a1c7836 */ /* 0x008fe20000000000 */
[----:B------:R0:W-:Y:S01]  /*0c10*/  STL.128 [R1+0xf0], R24 ;  /* 0x0000f01801007387 */ /* 0x0001e20000100c00 */
[----:B------:R-:W-:Y:S01]  /*0c20*/  IMAD R7, R7, R43, R0 ;  /* 0x0000002b07077224 */ /* 0x000fe200078e0200 */
[----:B------:R-:W-:Y:S02]  /*0c30*/  FSEL R5, R37, R3, !P0 ;  /* 0x0000000325057208 */ /* 0x000fe40004000000 */
[----:B------:R-:W-:Y:S02]  /*0c40*/  CS2R R30, SRZ ;  /* 0x00000000001e7805 */ /* 0x000fe4000001ff00 */
[----:B------:R-:W-:-:S02]  /*0c50*/  FSEL R2, R2, R36, !P0 ;  /* 0x0000002402027208 */ /* 0x000fc40004000000 */
[----:B------:R-:W-:Y:S01]  /*0c60*/  FSEL R3, R3, R37, !P0 ;  /* 0x0000002503037208 */ /* 0x000fe20004000000 */
[-CC-:B----4-:R-:W-:Y:S02]  /*0c70*/  IMAD R9, R6, R43.reuse, R0.reuse ;  /* 0x0000002b06097224 */ /* 0x190fe400078e0200 */
[----:B------:R-:W-:Y:S01]  /*0c80*/  IMAD R43, R28, R43, R0 ;  /* 0x0000002b1c2b7224 */ /* 0x000fe200078e0200 */
[----:B------:R-:W-:Y:S02]  /*0c90*/  CS2R R28, SRZ ;  /* 0x00000000001c7805 */ /* 0x000fe4000001ff00 */
[----:B0-----:R-:W-:Y:S02]  /*0ca0*/  CS2R R26, SRZ ;  /* 0x00000000001a7805 */ /* 0x001fe4000001ff00 */
[----:B-1----:R-:W-:-:S07]  /*0cb0*/  CS2R R24, SRZ ;  /* 0x0000000000187805 */ /* 0x002fce000001ff00 */
.L_x_18:
[----:B------:R-:W0:Y:S01]  /*0cc0*/  LDC.64 R20, c[0x0][0x380] ;  /* 0x0000e000ff147b82 */ /* 0x000e220000000a00 */
[----:B------:R-:W-:Y:S01]  /*0cd0*/  ISETP.GT.U32.AND P0, PT, R40, R42, PT ;  /* 0x0000002a2800720c */ /* 0x000fe20003f04070 */
[----:B------:R-:W-:Y:S02]  /*0ce0*/  VIADD R15, R42, 0x2 ;  /* 0x000000022a0f7836 */ /* 0x000fe40000000000 */
[----:B0-----:R-:W-:-:S05]  /*0cf0*/  IMAD.WIDE.U32 R10, R45, 0x4, R20 ;  /* 0x000000042d0a7825 */ /* 0x001fca00078e0014 */
[----:B------:R-:W2:Y:S05]  /*0d00*/  LDG.E.CONSTANT R22, desc[UR16][R10.64] ;  /* 0x000000100a167981 */ /* 0x000eaa000c1e9900 */
[----:B------:R-:W-:Y:S01]  /*0d10*/  @P0 IMAD.WIDE.U32 R12, R7, 0x4, R20 ;  /* 0x00000004070c0825 */ /* 0x000fe200078e0014 */
[----:B------:R-:W-:-:S03]  /*0d20*/  ISETP.GE.U32.AND P1, PT, R40, R15, PT ;  /* 0x0000000f2800720c */ /* 0x000fc60003f26070 */
[----:B------:R-:W-:Y:S01]  /*0d30*/  VIADD R15, R42, 0x3 ;  /* 0x000000032a0f7836 */ /* 0x000fe20000000000 */
[----:B------:R0:W3:Y:S04]  /*0d40*/  @P0 LDG.E.CONSTANT R0, desc[UR16][R12.64] ;  /* 0x000000100c000981 */ /* 0x0000e8000c1e9900 */
[----:B------:R-:W-:-:S05]  /*0d50*/  ISETP.GE.U32.AND P2, PT, R40, R15, PT ;  /* 0x0000000f2800720c */ /* 0x000fca0003f46070 */
[----:B------:R-:W-:-:S05]  /*0d60*/  @P1 IMAD.WIDE.U32 R18, R9, 0x4, R20 ;  /* 0x0000000409121825 */ /* 0x000fca00078e0014 */
[----:B------:R-:W4:Y:S03]  /*0d70*/  @P1 LDG.E.CONSTANT R6, desc[UR16][R18.64] ;  /* 0x0000001012061981 */ /* 0x000f26000c1e9900 */
[----:B------:R-:W-:-:S06]  /*0d80*/  @P2 IMAD.WIDE.U32 R20, R43, 0x4, R20 ;  /* 0x000000042b142825 */ /* 0x000fcc00078e0014 */
[----:B------:R-:W5:Y:S01]  /*0d90*/  @P2 LDG.E.CONSTANT R20, desc[UR16][R20.64] ;  /* 0x0000001014142981 */ /* 0x000f62000c1e9900 */
[----:B------:R-:W1:Y:S01]  /*0da0*/  MUFU.RCP64H R17, 10 ;  /* 0x4024000000117908 */ /* 0x000e620000001800 */
[----:B0-----:R-:W-:Y:S02]  /*0db0*/  IMAD.MOV.U32 R12, RZ, RZ, 0x0 ;  /* 0x00000000ff0c7424 */ /* 0x001fe400078e00ff */
[----:B------:R-:W-:Y:S02]  /*0dc0*/  IMAD.MOV.U32 R13, RZ, RZ, 0x40240000 ;  /* 0x40240000ff0d7424 */ /* 0x000fe400078e00ff */
[----:B------:R-:W-:-:S06]  /*0dd0*/  IMAD.MOV.U32 R16, RZ, RZ, 0x1 ;  /* 0x00000001ff107424 */ /* 0x000fcc00078e00ff */
[----:B-1----:R-:W-:-:S08]  /*0de0*/  DFMA R32, R16, -R12, 1 ;  /* 0x3ff000001020742b */ /* 0x002fd0000000080c */
[----:B------:R-:W-:-:S08]  /*0df0*/  DFMA R32, R32, R32, R32 ;  /* 0x000000202020722b */ /* 0x000fd00000000020 */
[----:B------:R-:W-:-:S08]  /*0e00*/  DFMA R32, R16, R32, R16 ;  /* 0x000000201020722b */ /* 0x000fd00000000010 */
[----:B------:R-:W-:-:S08]  /*0e10*/  DFMA R12, R32, -R12, 1 ;  /* 0x3ff00000200c742b */ /* 0x000fd0000000080c */
[----:B------:R-:W-:Y:S01]  /*0e20*/  DFMA R12, R32, R12, R32 ;  /* 0x0000000c200c722b */ /* 0x000fe20000000020 */
[----:B--2---:R-:W0:Y:S02]  /*0e30*/  F2F.F64.F32 R22, R22 ;  /* 0x0000001600167310 */ /* 0x004e240000201800 */
[----:B0-----:R-:W-:Y:S01]  /*0e40*/  IMAD.MOV.U32 R14, RZ, RZ, R22 ;  /* 0x000000ffff0e7224 */ /* 0x001fe200078e0016 */
[----:B------:R-:W-:Y:S01]  /*0e50*/  MOV R15, R23 ;  /* 0x00000017000f7202 */ /* 0x000fe20000000f00 */
[----:B------:R-:W-:Y:S01]  /*0e60*/  IMAD.MOV.U32 R11, RZ, RZ, R23 ;  /* 0x000000ffff0b7224 */ /* 0x000fe200078e0017 */
[----:B------:R-:W-:-:S04]  /*0e70*/  MOV R10, R22 ;  /* 0x00000016000a7202 */ /* 0x000fc80000000f00 */
[----:B---3--:R-:W0:Y:S08]  /*0e80*/  @P0 F2F.F64.F32 R14, R0 ;  /* 0x00000000000e0310 */ /* 0x008e300000201800 */
[----:B----4-:R-:W1:Y:S01]  /*0e90*/  @P1 F2F.F64.F32 R10, R6 ;  /* 0x00000006000a1310 */ /* 0x010e620000201800 */
[----:B0-----:R-:W-:Y:S01]  /*0ea0*/  DMUL R18, R14, 3 ;  /* 0x400800000e127828 */ /* 0x001fe20000000000 */
[----:B------:R-:W-:-:S02]  /*0eb0*/  IMAD.MOV.U32 R14, RZ, RZ, R22 ;  /* 0x000000ffff0e7224 */ /* 0x000fc400078e0016 */
[----:B------:R-:W-:-:S05]  /*0ec0*/  IMAD.MOV.U32 R15, RZ, RZ, R23 ;  /* 0x000000ffff0f7224 */ /* 0x000fca00078e0017 */
[----:B------:R-:W-:Y:S01]  /*0ed0*/  DFMA R18, R22, 4, R18 ;  /* 0x401000001612782b */ /* 0x000fe20000000012 */
[----:B-----5:R-:W0:Y:S07]  /*0ee0*/  @P2 F2F.F64.F32 R14, R20 ;  /* 0x00000014000e2310 */ /* 0x020e2e0000201800 */
[----:B-1----:R-:W-:-:S08]  /*0ef0*/  DFMA R18, R10, 2, R18 ;  /* 0x400000000a12782b */ /* 0x002fd00000000012 */
[----:B0-----:R-:W-:-:S08]  /*0f00*/  DADD R32, R18, R14 ;  /* 0x0000000012207229 */ /* 0x001fd0000000000e */
[----:B------:R-:W-:Y:S02]  /*0f10*/  DMUL R10, R32, R12 ;  /* 0x0000000c200a7228 */ /* 0x000fe40000000000 */
[----:B------:R-:W-:-:S06]  /*0f20*/  FSETP.GEU.AND P1, PT, |R33|, 6.5827683646048100446e-37, PT ;  /* 0x036000002100780b */ /* 0x000fcc0003f2e200 */
[----:B------:R-:W-:-:S08]  /*0f30*/  DFMA R14, R10, -10, R32 ;  /* 0xc02400000a0e782b */ /* 0x000fd00000000020 */
[----:B------:R-:W-:-:S10]  /*0f40*/  DFMA R10, R12, R14, R10 ;  /* 0x0000000e0c0a722b */ /* 0x000fd4000000000a */
[----:B------:R-:W-:-:S05]  /*0f50*/  FFMA R0, RZ, 2.5625, R11 ;  /* 0x40240000ff007823 */ /* 0x000fca000000000b */
[----:B------:R-:W-:-:S13]  /*0f60*/  FSETP.GT.AND P0, PT, |R0|, 1.469367938527859385e-39, PT ;  /* 0x001000000000780b */ /* 0x000fda0003f04200 */
[----:B------:R-:W-:Y:S05]  /*0f70*/  @P0 BRA P1, `(.L_x_5) ;  /* 0x00000000001c0947 */ /* 0x000fea0000800000 */
[----:B------:R-:W-:Y:S01]  /*0f80*/  MOV R0, R32 ;  /* 0x0000002000007202 */ /* 0x000fe20000000f00 */
[----:B------:R-:W-:Y:S01]  /*0f90*/  IMAD.MOV.U32 R12, RZ, RZ, RZ ;  /* 0x000000ffff0c7224 */ /* 0x000fe200078e00ff */
[----:B------:R-:W-:Y:S01]  /*0fa0*/  MOV R44, 0xfd0 ;  /* 0x00000fd0002c7802 */ /* 0x000fe20000000f00 */
[----:B------:R-:W-:-:S07]  /*0fb0*/  IMAD.MOV.U32 R13, RZ, RZ, 0x40240000 ;  /* 0x40240000ff0d7424 */ /* 0x000fce00078e00ff */
[----:B------:R-:W-:Y:S05]  /*0fc0*/  CALL.REL.NOINC `($__internal_1_$__cuda_sm20_div_rn_f64_full) ;  /* 0x0000001400f87944 */ /* 0x000fea0003c00000 */
[----:B------:R-:W-:Y:S01]  /*0fd0*/  IMAD.MOV.U32 R10, RZ, RZ, R34 ;  /* 0x000000ffff0a7224 */ /* 0x000fe200078e0022 */
[----:B------:R-:W-:-:S07]  /*0fe0*/  MOV R11, R35 ;  /* 0x00000023000b7202 */ /* 0x000fce0000000f00 */
.L_x_5:
[----:B------:R-:W-:-:S04]  /*0ff0*/  USHF.L.U32 UR12, UR15, 0x3, URZ ;  /* 0x000000030f0c7899 */ /* 0x000fc800080006ff */
[----:B------:R-:W-:Y:S02]  /*1000*/  UIADD3 UR13, UPT, UPT, UR12, -0x30, URZ ;  /* 0xffffffd00c0d7890 */ /* 0x000fe4000fffe0ff */
[----:B------:R-:W-:Y:S02]  /*1010*/  ULOP3.LUT UR14, UR12, 0x38, URZ, 0xc0, !UPT ;  /* 0x000000380c0e7892 */ /* 0x000fe4000f8ec0ff */
[----:B------:R-:W-:-:S04]  /*1020*/  ULOP3.LUT UR13, UR13, 0x38, URZ, 0xc0, !UPT ;  /* 0x000000380d0d7892 */ /* 0x000fc8000f8ec0ff */
[C---:B------:R-:W-:Y:S02]  /*1030*/  VIADD R8, R1.reuse, UR14 ;  /* 0x0000000e01087c36 */ /* 0x040fe40008000000 */
[----:B------:R-:W-:-:S05]  /*1040*/  VIADD R39, R1, UR13 ;  /* 0x0000000d01277c36 */ /* 0x000fca0008000000 */
[----:B------:R0:W-:Y:S04]  /*1050*/  STL.64 [R39], R10 ;  /* 0x0000000a27007387 */ /* 0x0001e80000100a00 */
[----:B------:R-:W2:Y:S01]  /*1060*/  LDL.64 R16, [R8] ;  /* 0x0000000008107983 */ /* 0x000ea20000100a00 */
[----:B------:R-:W-:Y:S02]  /*1070*/  ULOP3.LUT UR14, UR13, 0x20, URZ, 0x3c, !UPT ;  /* 0x000000200d0e7892 */ /* 0x000fe4000f8e3cff */
[----:B------:R-:W-:-:S04]  /*1080*/  UIADD3 UR13, UPT, UPT, UR12, -0x20, URZ ;  /* 0xffffffe00c0d7890 */ /* 0x000fc8000fffe0ff */
[----:B------:R-:W-:Y:S01]  /*1090*/  VIADD R6, R1, UR14 ;  /* 0x0000000e01067c36 */ /* 0x000fe20008000000 */
[----:B------:R-:W-:-:S04]  /*10a0*/  ULOP3.LUT UR13, UR13, 0x38, URZ, 0xc0, !UPT ;  /* 0x000000380d0d7892 */ /* 0x000fc8000f8ec0ff */
[----:B------:R-:W3:Y:S02]  /*10b0*/  LDL.64 R14, [R6] ;  /* 0x00000000060e7983 */ /* 0x000ee40000100a00 */
[----:B------:R-:W-:-:S05]  /*10c0*/  IADD3 R0, PT, PT, R1, UR13, RZ ;  /* 0x0000000d01007c10 */ /* 0x000fca000fffe0ff */
[----:B------:R-:W4:Y:S01]  /*10d0*/  LDL.64 R12, [R0] ;  /* 0x00000000000c7983 */ /* 0x000f220000100a00 */
[----:B------:R-:W-:Y:S01]  /*10e0*/  UMOV UR20, 0xfd21ff2e ;  /* 0xfd21ff2e00147882 */ /* 0x000fe20000000000 */
        /* <DEDUP_REMOVED lines=9> */
[----:B------:R-:W-:-:S04]  /*1180*/  UIADD3 UR12, UPT, UPT, UR12, -0x8, URZ ;  /* 0xfffffff80c0c7890 */ /* 0x000fc8000fffe0ff */
[----:B------:R-:W-:-:S06]  /*1190*/  ULOP3.LUT UR12, UR12, 0x38, URZ, 0xc0, !UPT ;  /* 0x000000380c0c7892 */ /* 0x000fcc000f8ec0ff */
[----:B------:R-:W-:Y:S01]  /*11a0*/  VIADD R20, R1, UR12 ;  /* 0x0000000c01147c36 */ /* 0x000fe20008000000 */
[----:B--2---:R-:W-:-:S08]  /*11b0*/  DMUL R16, R16, UR20 ;  /* 0x0000001410107c28 */ /* 0x004fd00008000000 */
[----:B------:R-:W-:Y:S01]  /*11c0*/  DFMA R16, R10, UR22, R16 ;  /* 0x000000160a107c2b */ /* 0x000fe20008000010 */
[----:B0-----:R-:W-:Y:S02]  /*11d0*/  IMAD.MOV.U32 R10, RZ, RZ, 0x147ae148 ;  /* 0x147ae148ff0a7424 */ /* 0x001fe400078e00ff */
[----:B------:R-:W-:-:S05]  /*11e0*/  IMAD.MOV.U32 R11, RZ, RZ, 0x3fe147ae ;  /* 0x3fe147aeff0b7424 */ /* 0x000fca00078e00ff */
[----:B---3--:R-:W-:Y:S02]  /*11f0*/  DFMA R14, R14, -UR24, R16 ;  /* 0x800000180e0e7c2b */ /* 0x008fe40008000010 */
[----:B------:R-:W-:-:S06]  /*1200*/  DFMA R10, R24, UR18, R10 ;  /* 0x00000012180a7c2b */ /* 0x000fcc000800000a */
[----:B----4-:R-:W-:-:S08]  /*1210*/  DFMA R12, R12, -UR26, R14 ;  /* 0x8000001a0c0c7c2b */ /* 0x010fd0000800000e */
[----:B------:R-:W-:-:S07]  /*1220*/  DMUL R12, R10, R12 ;  /* 0x0000000c0a0c7228 */ /* 0x000fce0000000000 */
[----:B------:R0:W-:Y:S04]  /*1230*/  STL.64 [R39+0x40], R12 ;  /* 0x0000400c27007387 */ /* 0x0001e80000100a00 */
[----:B------:R-:W2:Y:S04]  /*1240*/  LDL.64 R20, [R20+0x40] ;  /* 0x0000400014147983 */ /* 0x000ea80000100a00 */
[----:B--2---:R1:W-:Y:S04]  /*1250*/  STL.64 [R39+0x80], R20 ;  /* 0x0000801427007387 */ /* 0x0043e80000100a00 */
[----:B------:R-:W2:Y:S04]  /*1260*/  LDL.64 R18, [R8+0x40] ;  /* 0x0000400008127983 */ /* 0x000ea80000100a00 */
[----:B------:R-:W3:Y:S04]  /*1270*/  LDL.64 R14, [R6+0x40] ;  /* 0x00004000060e7983 */ /* 0x000ee80000100a00 */
[----:B------:R-:W4:Y:S01]  /*1280*/  LDL.64 R16, [R0+0x40] ;  /* 0x0000400000107983 */ /* 0x000f220000100a00 */
[----:B--2---:R-:W-:-:S08]  /*1290*/  DMUL R18, R18, UR20 ;  /* 0x0000001412127c28 */ /* 0x004fd00008000000 */
[----:B------:R-:W-:-:S08]  /*12a0*/  DFMA R18, R12, UR22, R18 ;  /* 0x000000160c127c2b */ /* 0x000fd00008000012 */
[----:B---3--:R-:W-:-:S08]  /*12b0*/  DFMA R14, R14, -UR24, R18 ;  /* 0x800000180e0e7c2b */ /* 0x008fd00008000012 */
[----:B----4-:R-:W-:-:S08]  /*12c0*/  DFMA R14, R16, -UR26, R14 ;  /* 0x8000001a100e7c2b */ /* 0x010fd0000800000e */
[----:B------:R-:W-:-:S07]  /*12d0*/  DMUL R18, R10, R14 ;  /* 0x0000000e0a127228 */ /* 0x000fce0000000000 */
[----:B------:R1:W-:Y:S04]  /*12e0*/  STL.64 [R39+0xc0], R18 ;  /* 0x0000c01227007387 */ /* 0x0003e80000100a00 */
[----:B------:R-:W2:Y:S04]  /*12f0*/  LDL.64 R14, [R8+0xc0] ;  /* 0x0000c000080e7983 */ /* 0x000ea80000100a00 */
[----:B0-----:R-:W3:Y:S04]  /*1300*/  LDL.64 R12, [R8+0x80] ;  /* 0x00008000080c7983 */ /* 0x001ee80000100a00 */
[----:B------:R-:W4:Y:S04]  /*1310*/  LDL.64 R32, [R6+0xc0] ;  /* 0x0000c00006207983 */ /* 0x000f280000100a00 */
[----:B------:R-:W5:Y:S04]  /*1320*/  LDL.64 R16, [R0+0xc0] ;  /* 0x0000c00000107983 */ /* 0x000f680000100a00 */
[----:B------:R-:W5:Y:S04]  /*1330*/  LDL.64 R34, [R6+0x80] ;  /* 0x0000800006227983 */ /* 0x000f680000100a00 */
[----:B------:R-:W5:Y:S01]  /*1340*/  LDL.64 R36, [R0+0x80] ;  /* 0x0000800000247983 */ /* 0x000f620000100a00 */
[----:B------:R-:W-:Y:S01]  /*1350*/  UMOV UR18, 0x9999999a ;  /* 0x9999999a00127882 */ /* 0x000fe20000000000 */
[----:B------:R-:W-:Y:S01]  /*1360*/  UMOV UR19, 0x3fc99999 ;  /* 0x3fc9999900137882 */ /* 0x000fe20000000000 */
[----:B--2---:R-:W-:-:S02]  /*1370*/  DMUL R14, R14, UR20 ;  /* 0x000000140e0e7c28 */ /* 0x004fc40008000000 */
[----:B---3--:R-:W-:Y:S01]  /*1380*/  DMUL R12, R12, UR20 ;  /* 0x000000140c0c7c28 */ /* 0x008fe20008000000 */
[----:B------:R-:W-:Y:S01]  /*1390*/  UMOV UR20, 0x9999999a ;  /* 0x9999999a00147882 */ /* 0x000fe20000000000 */
[----:B------:R-:W-:-:S04]  /*13a0*/  UMOV UR21, 0x3fe99999 ;  /* 0x3fe9999900157882 */ /* 0x000fc80000000000 */
[----:B------:R-:W-:Y:S02]  /*13b0*/  DFMA R14, R18, UR22, R14 ;  /* 0x00000016120e7c2b */ /* 0x000fe4000800000e */
[----:B------:R-:W-:-:S06]  /*13c0*/  DFMA R12, R20, UR22, R12 ;  /* 0x00000016140c7c2b */ /* 0x000fcc000800000c */
[----:B----4-:R-:W-:Y:S02]  /*13d0*/  DFMA R14, R32, -UR24, R14 ;  /* 0x80000018200e7c2b */ /* 0x010fe4000800000e */
[----:B-----5:R-:W-:-:S06]  /*13e0*/  DFMA R12, R34, -UR24, R12 ;  /* 0x80000018220c7c2b */ /* 0x020fcc000800000c */
[----:B------:R-:W-:Y:S01]  /*13f0*/  DFMA R14, R16, -UR26, R14 ;  /* 0x8000001a100e7c2b */ /* 0x000fe2000800000e */
[----:B------:R-:W-:Y:S01]  /*1400*/  MOV R16, 0x9999999a ;  /* 0x9999999a00107802 */ /* 0x000fe20000000f00 */
[----:B------:R-:W-:Y:S01]  /*1410*/  IMAD.MOV.U32 R17, RZ, RZ, 0x3fe99999 ;  /* 0x3fe99999ff117424 */ /* 0x000fe200078e00ff */
[----:B------:R-:W-:-:S05]  /*1420*/  DFMA R12, R36, -UR26, R12 ;  /* 0x8000001a240c7c2b */ /* 0x000fca000800000c */
[----:B------:R-:W-:-:S03]  /*1430*/  DFMA R14, -R10, R14, R20 ;  /* 0x0000000e0a0e722b */ /* 0x000fc60000000114 */
[----:B------:R-:W-:-:S05]  /*1440*/  DFMA R12, R10, R12, R18 ;  /* 0x0000000c0a0c722b */ /* 0x000fca0000000012 */
[----:B------:R-:W-:-:S03]  /*1450*/  DMUL R14, R14, UR18 ;  /* 0x000000120e0e7c28 */ /* 0x000fc60008000000 */
[----:B------:R-:W-:-:S05]  /*1460*/  DMUL R12, R12, UR18 ;  /* 0x000000120c0c7c28 */ /* 0x000fca0008000000 */
[----:B------:R-:W-:-:S03]  /*1470*/  DFMA R14, R16, UR6, R14 ;  /* 0x00000006100e7c2b */ /* 0x000fc6000800000e */
[----:B------:R-:W-:-:S07]  /*1480*/  DFMA R16, R26, UR20, R12 ;  /* 0x000000141a107c2b */ /* 0x000fce000800000c */
[----:B------:R-:W-:Y:S02]  /*1490*/  R2UR UR12, R14 ;  /* 0x000000000e0c72ca */ /* 0x000fe400000e0000 */
[----:B------:R-:W-:Y:S01]  /*14a0*/  R2UR UR13, R15 ;  /* 0x000000000f0d72ca */ /* 0x000fe200000e0000 */
[----:B------:R-:W-:-:S10]  /*14b0*/  DMUL R12, R16, UR6 ;  /* 0x00000006100c7c28 */ /* 0x000fd40008000000 */
[----:B------:R-:W-:Y:S02]  /*14c0*/  IMAD.U32 R10, RZ, RZ, UR12 ;  /* 0x0000000cff0a7e24 */ /* 0x000fe4000f8e00ff */
[----:B------:R-:W-:Y:S01]  /*14d0*/  IMAD.U32 R11, RZ, RZ, UR13 ;  /* 0x0000000dff0b7e24 */ /* 0x000fe2000f8e00ff */
[----:B------:R-:W-:-:S05]  /*14e0*/  DFMA R12, R26, UR12, -R12 ;  /* 0x0000000c1a0c7c2b */ /* 0x000fca000800080c */
[----:B------:R-:W-:-:S03]  /*14f0*/  DMUL R10, R10, UR6 ;  /* 0x000000060a0a7c28 */ /* 0x000fc60008000000 */
[----:B------:R-:W-:-:S05]  /*1500*/  DMUL R12, R12, UR18 ;  /* 0x000000120c0c7c28 */ /* 0x000fca0008000000 */
[----:B------:R-:W-:-:S03]  /*1510*/  DFMA R10, R16, R26, R10 ;  /* 0x0000001a100a722b */ /* 0x000fc6000000000a */
[----:B------:R-:W-:-:S05]  /*1520*/  DFMA R30, R30, UR20, R12 ;  /* 0x000000141e1e7c2b */ /* 0x000fca000800000c */
[----:B------:R-:W-:-:S03]  /*1530*/  DMUL R10, R10, UR18 ;  /* 0x000000120a0a7c28 */ /* 0x000fc60008000000 */
[----:B------:R-:W-:-:S05]  /*1540*/  DSETP.NEU.AND P0, PT, R30, RZ, PT ;  /* 0x000000ff1e00722a */ /* 0x000fca0003f0d000 */
[----:B------:R-:W-:Y:S01]  /*1550*/  DFMA R28, R28, UR20, R10 ;  /* 0x000000141c1c7c2b */ /* 0x000fe2000800000a */
[----:B------:R-:W-:Y:S01]  /*1560*/  MOV R10, R24 ;  /* 0x00000018000a7202 */ /* 0x000fe20000000f00 */
[----:B------:R-:W-:-:S06]  /*1570*/  IMAD.MOV.U32 R11, RZ, RZ, R25 ;  /* 0x000000ffff0b7224 */ /* 0x000fcc00078e0019 */
[----:B------:R-:W-:-:S14]  /*1580*/  DSETP.EQ.OR P0, PT, R28, RZ, !P0 ;  /* 0x000000ff1c00722a */ /* 0x000fdc0004702400 */
[----:B-1----:R-:W-:Y:S05]  /*1590*/  @P0 BRA `(.L_x_6) ;  /* 0x0000000400580947 */ /* 0x002fea0003800000 */
[----:B------:R-:W0:Y:S01]  /*15a0*/  MUFU.RCP64H R11, R29 ;  /* 0x0000001d000b7308 */ /* 0x000e220000001800 */
[----:B------:R-:W-:Y:S01]  /*15b0*/  IMAD.MOV.U32 R10, RZ, RZ, 0x1 ;  /* 0x00000001ff0a7424 */ /* 0x000fe200078e00ff */
[----:B------:R-:W-:-:S05]  /*15c0*/  FSETP.GEU.AND P1, PT, |R31|, 6.5827683646048100446e-37, PT ;  /* 0x036000001f00780b */ /* 0x000fca0003f2e200 */
[----:B0-----:R-:W-:-:S08]  /*15d0*/  DFMA R12, -R28, R10, 1 ;  /* 0x3ff000001c0c742b */ /* 0x001fd0000000010a */
[----:B------:R-:W-:-:S08]  /*15e0*/  DFMA R12, R12, R12, R12 ;  /* 0x0000000c0c0c722b */ /* 0x000fd0000000000c */
[----:B------:R-:W-:-:S08]  /*15f0*/  DFMA R12, R10, R12, R10 ;  /* 0x0000000c0a0c722b */ /* 0x000fd0000000000a */
[----:B------:R-:W-:-:S08]  /*1600*/  DFMA R10, -R28, R12, 1 ;  /* 0x3ff000001c0a742b */ /* 0x000fd0000000010c */
[----:B------:R-:W-:-:S08]  /*1610*/  DFMA R10, R12, R10, R12 ;  /* 0x0000000a0c0a722b */ /* 0x000fd0000000000c */
[----:B------:R-:W-:-:S08]  /*1620*/  DMUL R12, R30, R10 ;  /* 0x0000000a1e0c7228 */ /* 0x000fd00000000000 */
[----:B------:R-:W-:-:S08]  /*1630*/  DFMA R14, -R28, R12, R30 ;  /* 0x0000000c1c0e722b */ /* 0x000fd0000000011e */
[----:B------:R-:W-:-:S10]  /*1640*/  DFMA R10, R10, R14, R12 ;  /* 0x0000000e0a0a722b */ /* 0x000fd4000000000c */
[----:B------:R-:W-:-:S05]  /*1650*/  FFMA R0, RZ, R29, R11 ;  /* 0x0000001dff007223 */ /* 0x000fca000000000b */
[----:B------:R-:W-:-:S13]  /*1660*/  FSETP.GT.AND P0, PT, |R0|, 1.469367938527859385e-39, PT ;  /* 0x001000000000780b */ /* 0x000fda0003f04200 */
[----:B------:R-:W-:Y:S05]  /*1670*/  @P0 BRA P1, `(.L_x_7) ;  /* 0x0000000000200947 */ /* 0x000fea0000800000 */
[----:B------:R-:W-:Y:S01]  /*1680*/  IMAD.MOV.U32 R0, RZ, RZ, R30 ;  /* 0x000000ffff007224 */ /* 0x000fe200078e001e */
[----:B------:R-:W-:Y:S01]  /*1690*/  MOV R33, R31 ;  /* 0x0000001f00217202 */ /* 0x000fe20000000f00 */
[----:B------:R-:W-:Y:S01]  /*16a0*/  IMAD.MOV.U32 R12, RZ, RZ, R28 ;  /* 0x000000ffff0c7224 */ /* 0x000fe200078e001c */
[----:B------:R-:W-:Y:S01]  /*16b0*/  MOV R44, 0x16e0 ;  /* 0x000016e0002c7802 */ /* 0x000fe20000000f00 */
[----:B------:R-:W-:-:S07]  /*16c0*/  IMAD.MOV.U32 R13, RZ, RZ, R29 ;  /* 0x000000ffff0d7224 */ /* 0x000fce00078e001d */
[----:B------:R-:W-:Y:S05]  /*16d0*/  CALL.REL.NOINC `($__internal_1_$__cuda_sm20_div_rn_f64_full) ;  /* 0x0000001000347944 */ /* 0x000fea0003c00000 */
[----:B------:R-:W-:Y:S01]  /*16e0*/  IMAD.MOV.U32 R10, RZ, RZ, R34 ;  /* 0x000000ffff0a7224 */ /* 0x000fe200078e0022 */
[----:B------:R-:W-:-:S07]  /*16f0*/  MOV R11, R35 ;  /* 0x00000023000b7202 */ /* 0x000fce0000000f00 */
.L_x_7:
[----:B------:R-:W-:-:S14]  /*1700*/  DSETP.GTU.AND P0, PT, |R10|, 1, PT ;  /* 0x3ff000000a00742a */ /* 0x000fdc0003f0c200 */
[----:B------:R-:W-:Y:S05]  /*1710*/  @P0 BRA `(.L_x_8) ;  /* 0x00000000002c0947 */ /* 0x000fea0003800000 */
[----:B------:R-:W-:Y:S01]  /*1720*/  IMAD.MOV.U32 R12, RZ, RZ, 0x60aa64c3 ;  /* 0x60aa64c3ff0c7424 */ /* 0x000fe200078e00ff */
[----:B------:R-:W-:Y:S01]  /*1730*/  UMOV UR6, 0x6bb98c7e ;  /* 0x6bb98c7e00067882 */ /* 0x000fe20000000000 */
[----:B------:R-:W-:Y:S01]  /*1740*/  IMAD.MOV.U32 R13, RZ, RZ, 0x3fcf5254 ;  /* 0x3fcf5254ff0d7424 */ /* 0x000fe200078e00ff */
[----:B------:R-:W-:Y:S01]  /*1750*/  UMOV UR7, 0x3fb0f909 ;  /* 0x3fb0f90900077882 */ /* 0x000fe20000000000 */
[----:B------:R-:W-:-:S04]  /*1760*/  DADD R14, |R10|, -1 ;  /* 0xbff000000a0e7429 */ /* 0x000fc80000000200 */
[----:B------:R-:W-:Y:S01]  /*1770*/  DFMA R12, |R10|, UR6, R12 ;  /* 0x000000060a0c7c2b */ /* 0x000fe2000800020c */
[----:B------:R-:W-:Y:S01]  /*1780*/  UMOV UR6, 0x54442d18 ;  /* 0x54442d1800067882 */ /* 0x000fe20000000000 */
[----:B------:R-:W-:-:S06]  /*1790*/  UMOV UR7, 0x3fe921fb ;  /* 0x3fe921fb00077882 */ /* 0x000fcc0000000000 */
[----:B------:R-:W-:-:S08]  /*17a0*/  DFMA R12, R14, R10, R12 ;  /* 0x0000000a0e0c722b */ /* 0x000fd0000000000c */
[----:B------:R-:W-:Y:S01]  /*17b0*/  DFMA R12, R10, UR6, R12 ;  /* 0x000000060a0c7c2b */ /* 0x000fe2000800000c */
[----:B------:R-:W-:Y:S10]  /*17c0*/  BRA `(.L_x_9) ;  /* 0x0000000000787947 */ /* 0x000ff40003800000 */
.L_x_8:
[----:B------:R-:W0:Y:S01]  /*17d0*/  MUFU.RCP64H R13, R11 ;  /* 0x0000000b000d7308 */ /* 0x000e220000001800 */
[----:B------:R-:W-:-:S04]  /*17e0*/  IADD3 R12, PT, PT, R11, 0x300402, RZ ;  /* 0x003004020b0c7810 */ /* 0x000fc80007ffe0ff */
[----:B------:R-:W-:Y:S02]  /*17f0*/  FSETP.GEU.AND P0, PT, |R12|, 5.8789094863358348022e-39, PT ;  /* 0x004004020c00780b */ /* 0x000fe40003f0e200 */
[----:B0-----:R-:W-:-:S08]  /*1800*/  DFMA R14, R12, -R10, 1 ;  /* 0x3ff000000c0e742b */ /* 0x001fd0000000080a */
[----:B------:R-:W-:-:S08]  /*1810*/  DFMA R14, R14, R14, R14 ;  /* 0x0000000e0e0e722b */ /* 0x000fd0000000000e */
[----:B------:R-:W-:-:S08]  /*1820*/  DFMA R14, R12, R14, R12 ;  /* 0x0000000e0c0e722b */ /* 0x000fd0000000000c */
[----:B------:R-:W-:-:S08]  /*1830*/  DFMA R26, R14, -R10, 1 ;  /* 0x3ff000000e1a742b */ /* 0x000fd0000000080a */
[----:B------:R-:W-:Y:S01]  /*1840*/  DFMA R14, R14, R26, R14 ;  /* 0x0000001a0e0e722b */ /* 0x000fe2000000000e */
[----:B------:R-:W-:Y:S10]  /*1850*/  @P0 BRA `(.L_x_10) ;  /* 0x0000000000180947 */ /* 0x000ff40003800000 */
[----:B------:R-:W-:Y:S01]  /*1860*/  LOP3.LUT R26, R11, 0x7fffffff, RZ, 0xc0, !PT ;  /* 0x7fffffff0b1a7812 */ /* 0x000fe200078ec0ff */
[----:B------:R-:W-:Y:S01]  /*1870*/  IMAD.MOV.U32 R12, RZ, RZ, R10 ;  /* 0x000000ffff0c7224 */ /* 0x000fe200078e000a */
[----:B------:R-:W-:Y:S01]  /*1880*/  MOV R0, 0x18c0 ;  /* 0x000018c000007802 */ /* 0x000fe20000000f00 */
[----:B------:R-:W-:Y:S01]  /*1890*/  IMAD.MOV.U32 R13, RZ, RZ, R11 ;  /* 0x000000ffff0d7224 */ /* 0x000fe200078e000b */
[----:B------:R-:W-:-:S07]  /*18a0*/  IADD3 R26, PT, PT, R26, -0x100000, RZ ;  /* 0xfff000001a1a7810 */ /* 0x000fce0007ffe0ff */
[----:B------:R-:W-:Y:S05]  /*18b0*/  CALL.REL.NOINC `($__internal_0_$__cuda_sm20_dblrcp_rn_slowpath_v3) ;  /* 0x0000000c00247944 */ /* 0x000fea0003c00000 */
.L_x_10:
[----:B------:R-:W-:Y:S01]  /*18c0*/  IMAD.MOV.U32 R12, RZ, RZ, 0x60aa64c3 ;  /* 0x60aa64c3ff0c7424 */ /* 0x000fe200078e00ff */
[----:B------:R-:W-:Y:S01]  /*18d0*/  UMOV UR6, 0x6bb98c7e ;  /* 0x6bb98c7e00067882 */ /* 0x000fe20000000000 */
[----:B------:R-:W-:Y:S01]  /*18e0*/  IMAD.MOV.U32 R13, RZ, RZ, 0x3fcf5254 ;  /* 0x3fcf5254ff0d7424 */ /* 0x000fe200078e00ff */
[----:B------:R-:W-:Y:S01]  /*18f0*/  UMOV UR7, 0x3fb0f909 ;  /* 0x3fb0f90900077882 */ /* 0x000fe20000000000 */
[----:B------:R-:W-:Y:S02]  /*1900*/  DADD R26, |R14|, -1 ;  /* 0xbff000000e1a7429 */ /* 0x000fe40000000200 */
[----:B------:R-:W-:Y:S02]  /*1910*/  DSETP.GT.AND P0, PT, R10, RZ, PT ;  /* 0x000000ff0a00722a */ /* 0x000fe40003f04000 */
[----:B------:R-:W-:Y:S01]  /*1920*/  DFMA R12, |R14|, UR6, R12 ;  /* 0x000000060e0c7c2b */ /* 0x000fe2000800020c */
[----:B------:R-:W-:Y:S01]  /*1930*/  MOV R10, 0x3ff921fb ;  /* 0x3ff921fb000a7802 */ /* 0x000fe20000000f00 */
[----:B------:R-:W-:Y:S01]  /*1940*/  UMOV UR6, 0x54442d18 ;  /* 0x54442d1800067882 */ /* 0x000fe20000000000 */
[----:B------:R-:W-:-:S02]  /*1950*/  UMOV UR7, 0x3fe921fb ;  /* 0x3fe921fb00077882 */ /* 0x000fc40000000000 */
[----:B------:R-:W-:Y:S01]  /*1960*/  FSEL R11, R10, -1.9463495016098022461, P0 ;  /* 0xbff921fb0a0b7808 */ /* 0x000fe20000000000 */
[----:B------:R-:W-:Y:S02]  /*1970*/  IMAD.MOV.U32 R10, RZ, RZ, 0x54442d18 ;  /* 0x54442d18ff0a7424 */ /* 0x000fe400078e00ff */
[----:B------:R-:W-:-:S08]  /*1980*/  DFMA R12, R26, R14, R12 ;  /* 0x0000000e1a0c722b */ /* 0x000fd0000000000c */
[----:B------:R-:W-:-:S08]  /*1990*/  DFMA R12, R14, UR6, R12 ;  /* 0x000000060e0c7c2b */ /* 0x000fd0000800000c */
[----:B------:R-:W-:-:S11]  /*19a0*/  DADD R12, -R12, R10 ;  /* 0x000000000c0c7229 */ /* 0x000fd6000000010a */
.L_x_9:
[----:B------:R-:W0:Y:S01]  /*19b0*/  MUFU.RCP64H R11, R13 ;  /* 0x0000000d000b7308 */ /* 0x000e220000001800 */
[----:B------:R-:W-:Y:S01]  /*19c0*/  IMAD.MOV.U32 R10, RZ, RZ, 0x1 ;  /* 0x00000001ff0a7424 */ /* 0x000fe200078e00ff */
[----:B------:R-:W-:Y:S01]  /*19d0*/  UMOV UR6, 0x54442d18 ;  /* 0x54442d1800067882 */ /* 0x000fe20000000000 */
[----:B------:R-:W-:-:S04]  /*19e0*/  UMOV UR7, 0x401921fb ;  /* 0x401921fb00077882 */ /* 0x000fc80000000000 */
[----:B0-----:R-:W-:-:S08]  /*19f0*/  DFMA R14, R10, -R12, 1 ;  /* 0x3ff000000a0e742b */ /* 0x001fd0000000080c */
[----:B------:R-:W-:-:S08]  /*1a00*/  DFMA R14, R14, R14, R14 ;  /* 0x0000000e0e0e722b */ /* 0x000fd0000000000e */
[----:B------:R-:W-:-:S08]  /*1a10*/  DFMA R14, R10, R14, R10 ;  /* 0x0000000e0a0e722b */ /* 0x000fd0000000000a */
[----:B------:R-:W-:-:S08]  /*1a20*/  DFMA R10, R14, -R12, 1 ;  /* 0x3ff000000e0a742b */ /* 0x000fd0000000080c */
[----:B------:R-:W-:-:S08]  /*1a30*/  DFMA R10, R14, R10, R14 ;  /* 0x0000000a0e0a722b */ /* 0x000fd0000000000e */
[----:B------:R-:W-:-:S08]  /*1a40*/  DMUL R14, R10, UR6 ;  /* 0x000000060a0e7c28 */ /* 0x000fd00008000000 */
[----:B------:R-:W-:-:S08]  /*1a50*/  DFMA R26, R14, -R12, UR6 ;  /* 0x000000060e1a7e2b */ /* 0x000fd0000800080c */
[----:B------:R-:W-:-:S10]  /*1a60*/  DFMA R10, R10, R26, R14 ;  /* 0x0000001a0a0a722b */ /* 0x000fd4000000000e */
[----:B------:R-:W-:-:S05]  /*1a70*/  FFMA R0, RZ, R13, R11 ;  /* 0x0000000dff007223 */ /* 0x000fca000000000b */
[----:B------:R-:W-:-:S13]  /*1a80*/  FSETP.GT.AND P0, PT, |R0|, 1.469367938527859385e-39, PT ;  /* 0x001000000000780b */ /* 0x000fda0003f04200 */
[----:B------:R-:W-:Y:S05]  /*1a90*/  @P0 BRA `(.L_x_6) ;  /* 0x0000000000180947 */ /* 0x000fea0003800000 */
[----:B------:R-:W-:Y:S01]  /*1aa0*/  MOV R0, 0x54442d18 ;  /* 0x54442d1800007802 */ /* 0x000fe20000000f00 */
[----:B------:R-:W-:Y:S01]  /*1ab0*/  IMAD.MOV.U32 R33, RZ, RZ, 0x401921fb ;  /* 0x401921fbff217424 */ /* 0x000fe200078e00ff */
[----:B------:R-:W-:-:S07]  /*1ac0*/  MOV R44, 0x1ae0 ;  /* 0x00001ae0002c7802 */ /* 0x000fce0000000f00 */
[----:B------:R-:W-:Y:S05]  /*1ad0*/  CALL.REL.NOINC `($__internal_1_$__cuda_sm20_div_rn_f64_full) ;  /* 0x0000000c00347944 */ /* 0x000fea0003c00000 */
[----:B------:R-:W-:Y:S01]  /*1ae0*/  IMAD.MOV.U32 R10, RZ, RZ, R34 ;  /* 0x000000ffff0a7224 */ /* 0x000fe200078e0022 */
[----:B------:R-:W-:-:S07]  /*1af0*/  MOV R11, R35 ;  /* 0x00000023000b7202 */ /* 0x000fce0000000f00 */
.L_x_6:
[C---:B------:R-:W-:Y:S01]  /*1b00*/  DMUL R12, R24.reuse, 1.5 ;  /* 0x3ff80000180c7828 */ /* 0x040fe20000000000 */
[----:B------:R-:W-:Y:S01]  /*1b10*/  UMOV UR6, 0xd70a3d71 ;  /* 0xd70a3d7100067882 */ /* 0x000fe20000000000 */
[----:B------:R-:W-:Y:S02]  /*1b20*/  UMOV UR7, 0x3fe570a3 ;  /* 0x3fe570a300077882 */ /* 0x000fe40000000000 */
[----:B------:R-:W-:Y:S01]  /*1b30*/  DMUL R14, R24, UR6 ;  /* 0x00000006180e7c28 */ /* 0x000fe20008000000 */
[----:B------:R-:W-:Y:S01]  /*1b40*/  UMOV UR6, 0x9999999a ;  /* 0x9999999a00067882 */ /* 0x000fe20000000000 */
[----:B------:R-:W-:Y:S02]  /*1b50*/  UMOV UR7, 0x3fc99999 ;  /* 0x3fc9999900077882 */ /* 0x000fe40000000000 */
[----:B------:R-:W-:-:S06]  /*1b60*/  DSETP.GT.AND P0, PT, R10, R12, PT ;  /* 0x0000000c0a00722a */ /* 0x000fcc0003f04000 */
[----:B------:R-:W-:Y:S02]  /*1b70*/  FSEL R10, R12, R10, P0 ;  /* 0x0000000a0c0a7208 */ /* 0x000fe40000000000 */
[----:B------:R-:W-:-:S06]  /*1b80*/  FSEL R11, R13, R11, P0 ;  /* 0x0000000b0d0b7208 */ /* 0x000fcc0000000000 */
[----:B------:R-:W-:-:S06]  /*1b90*/  DSETP.GEU.AND P0, PT, R10, R14, PT ;  /* 0x0000000e0a00722a */ /* 0x000fcc0003f0e000 */
[----:B------:R-:W-:Y:S02]  /*1ba0*/  FSEL R10, R14, R10, !P0 ;  /* 0x0000000a0e0a7208 */ /* 0x000fe40004000000 */
[----:B------:R-:W-:-:S06]  /*1bb0*/  FSEL R11, R15, R11, !P0 ;  /* 0x0000000b0f0b7208 */ /* 0x000fcc0004000000 */
[----:B------:R-:W-:-:S06]  /*1bc0*/  DSETP.GEU.AND P0, PT, R10, 6, PT ;  /* 0x401800000a00742a */ /* 0x000fcc0003f0e000 */
[----:B------:R-:W-:Y:S02]  /*1bd0*/  FSEL R10, R10, RZ, P0 ;  /* 0x000000ff0a0a7208 */ /* 0x000fe40000000000 */
[----:B------:R-:W-:-:S06]  /*1be0*/  FSEL R11, R11, 2.375, P0 ;  /* 0x401800000b0b7808 */ /* 0x000fcc0000000000 */
[----:B------:R-:W-:-:S06]  /*1bf0*/  DSETP.GT.AND P0, PT, R10, 50, PT ;  /* 0x404900000a00742a */ /* 0x000fcc0003f04000 */
[----:B------:R-:W-:Y:S02]  /*1c00*/  FSEL R10, R10, RZ, !P0 ;  /* 0x000000ff0a0a7208 */ /* 0x000fe40004000000 */
[----:B------:R-:W-:Y:S01]  /*1c10*/  FSEL R11, R11, 3.140625, !P0 ;  /* 0x404900000b0b7808 */ /* 0x000fe20004000000 */
[----:B------:R-:W-:-:S05]  /*1c20*/  DSETP.NEU.AND P0, PT, R20, RZ, PT ;  /* 0x000000ff1400722a */ /* 0x000fca0003f0d000 */
[----:B------:R-:W-:Y:S01]  /*1c30*/  DMUL R10, R10, UR6 ;  /* 0x000000060a0a7c28 */ /* 0x000fe20008000000 */
[----:B------:R-:W-:-:S07]  /*1c40*/  UMOV UR7, 0x3fe99999 ;  /* 0x3fe9999900077882 */ /* 0x000fce0000000000 */
[----:B------:R-:W-:Y:S01]  /*1c50*/  DFMA R24, R24, UR6, R10 ;  /* 0x0000000618187c2b */ /* 0x000fe2000800000a */
[----:B------:R-:W-:Y:S01]  /*1c60*/  UMOV UR6, UR4 ;  /* 0x0000000400067c82 */ /* 0x000fe20008000000 */
[----:B------:R-:W-:Y:S01]  /*1c70*/  UMOV UR7, UR5 ;  /* 0x0000000500077c82 */ /* 0x000fe20008000000 */
[----:B------:R-:W-:Y:S08]  /*1c80*/  @!P0 BRA `(.L_x_11) ;  /* 0x0000000400188947 */ /* 0x000ff00003800000 */
        /* <DEDUP_REMOVED lines=20> */
[----:B------:R-:W-:Y:S01]  /*1dd0*/  MOV R10, R34 ;  /* 0x00000022000a7202 */ /* 0x000fe20000000f00 */
[----:B------:R-:W-:-:S07]  /*1de0*/  IMAD.MOV.U32 R11, RZ, RZ, R35 ;  /* 0x000000ffff0b7224 */ /* 0x000fce00078e0023 */
.L_x_12:
[----:B------:R-:W-:-:S14]  /*1df0*/  DSETP.GTU.AND P0, PT, |R10|, 1, PT ;  /* 0x3ff000000a00742a */ /* 0x000fdc0003f0c200 */
[----:B------:R-:W-:Y:S05]  /*1e00*/  @P0 BRA `(.L_x_13) ;  /* 0x00000000002c0947 */ /* 0x000fea0003800000 */
[----:B------:R-:W-:Y:S01]  /*1e10*/  IMAD.MOV.U32 R12, RZ, RZ, 0x60aa64c3 ;  /* 0x60aa64c3ff0c7424 */ /* 0x000fe200078e00ff */
[----:B------:R-:W-:Y:S01]  /*1e20*/  MOV R13, 0x3fcf5254 ;  /* 0x3fcf5254000d7802 */ /* 0x000fe20000000f00 */
[----:B------:R-:W-:Y:S01]  /*1e30*/  UMOV UR6, 0x6bb98c7e ;  /* 0x6bb98c7e00067882 */ /* 0x000fe20000000000 */
[----:B------:R-:W-:Y:S01]  /*1e40*/  UMOV UR7, 0x3fb0f909 ;  /* 0x3fb0f90900077882 */ /* 0x000fe20000000000 */
[----:B------:R-:W-:-:S03]  /*1e50*/  DADD R14, |R10|, -1 ;  /* 0xbff000000a0e7429 */ /* 0x000fc60000000200 */
[----:B------:R-:W-:Y:S01]  /*1e60*/  DFMA R12, |R10|, UR6, R12 ;  /* 0x000000060a0c7c2b */ /* 0x000fe2000800020c */
[----:B------:R-:W-:Y:S01]  /*1e70*/  UMOV UR6, 0x54442d18 ;  /* 0x54442d1800067882 */ /* 0x000fe20000000000 */
[----:B------:R-:W-:-:S06]  /*1e80*/  UMOV UR7, 0x3fe921fb ;  /* 0x3fe921fb00077882 */ /* 0x000fcc0000000000 */
[----:B------:R-:W-:-:S08]  /*1e90*/  DFMA R12, R14, R10, R12 ;  /* 0x0000000a0e0c722b */ /* 0x000fd0000000000c */
[----:B------:R-:W-:Y:S01]  /*1ea0*/  DFMA R10, R10, UR6, R12 ;  /* 0x000000060a0a7c2b */ /* 0x000fe2000800000c */
[----:B------:R-:W-:Y:S10]  /*1eb0*/  BRA `(.L_x_14) ;  /* 0x0000000000787947 */ /* 0x000ff40003800000 */
.L_x_13:
[----:B------:R-:W0:Y:S01]  /*1ec0*/  MUFU.RCP64H R13, R11 ;  /* 0x0000000b000d7308 */ /* 0x000e220000001800 */
[----:B------:R-:W-:-:S05]  /*1ed0*/  VIADD R12, R11, 0x300402 ;  /* 0x003004020b0c7836 */ /* 0x000fca0000000000 */
[----:B------:R-:W-:Y:S01]  /*1ee0*/  FSETP.GEU.AND P0, PT, |R12|, 5.8789094863358348022e-39, PT ;  /* 0x004004020c00780b */ /* 0x000fe20003f0e200 */
        /* <DEDUP_REMOVED lines=8> */
[----:B------:R-:W-:Y:S02]  /*1f70*/  MOV R13, R11 ;  /* 0x0000000b000d7202 */ /* 0x000fe40000000f00 */
[----:B------:R-:W-:Y:S01]  /*1f80*/  MOV R0, 0x1fb0 ;  /* 0x00001fb000007802 */ /* 0x000fe20000000f00 */
[----:B------:R-:W-:-:S07]  /*1f90*/  VIADD R26, R26, 0xfff00000 ;  /* 0xfff000001a1a7836 */ /* 0x000fce0000000000 */
[----:B------:R-:W-:Y:S05]  /*1fa0*/  CALL.REL.NOINC `($__internal_0_$__cuda_sm20_dblrcp_rn_slowpath_v3) ;  /* 0x0000000400687944 */ /* 0x000fea0003c00000 */
.L_x_15:
[----:B------:R-:W-:Y:S01]  /*1fb0*/  IMAD.MOV.U32 R12, RZ, RZ, 0x60aa64c3 ;  /* 0x60aa64c3ff0c7424 */ /* 0x000fe200078e00ff */
[----:B------:R-:W-:Y:S01]  /*1fc0*/  MOV R13, 0x3fcf5254 ;  /* 0x3fcf5254000d7802 */ /* 0x000fe20000000f00 */
[----:B------:R-:W-:Y:S01]  /*1fd0*/  UMOV UR6, 0x6bb98c7e ;  /* 0x6bb98c7e00067882 */ /* 0x000fe20000000000 */
[----:B------:R-:W-:Y:S01]  /*1fe0*/  UMOV UR7, 0x3fb0f909 ;  /* 0x3fb0f90900077882 */ /* 0x000fe20000000000 */
[----:B------:R-:W-:Y:S02]  /*1ff0*/  DADD R18, |R14|, -1 ;  /* 0xbff000000e127429 */ /* 0x000fe40000000200 */
[----:B------:R-:W-:Y:S02]  /*2000*/  DSETP.GT.AND P0, PT, R10, RZ, PT ;  /* 0x000000ff0a00722a */ /* 0x000fe40003f04000 */
[----:B------:R-:W-:Y:S01]  /*2010*/  DFMA R12, |R14|, UR6, R12 ;  /* 0x000000060e0c7c2b */ /* 0x000fe2000800020c */
[----:B------:R-:W-:Y:S01]  /*2020*/  IMAD.MOV.U32 R10, RZ, RZ, 0x3ff921fb ;  /* 0x3ff921fbff0a7424 */ /* 0x000fe200078e00ff */
[----:B------:R-:W-:Y:S01]  /*2030*/  UMOV UR6, 0x54442d18 ;  /* 0x54442d1800067882 */ /* 0x000fe20000000000 */
[----:B------:R-:W-:-:S03]  /*2040*/  UMOV UR7, 0x3fe921fb ;  /* 0x3fe921fb00077882 */ /* 0x000fc60000000000 */
[----:B------:R-:W-:Y:S01]  /*2050*/  FSEL R11, R10, -1.9463495016098022461, P0 ;  /* 0xbff921fb0a0b7808 */ /* 0x000fe20000000000 */
[----:B------:R-:W-:Y:S01]  /*2060*/  IMAD.MOV.U32 R10, RZ, RZ, 0x54442d18 ;  /* 0x54442d18ff0a7424 */ /* 0x000fe200078e00ff */
[----:B------:R-:W-:-:S08]  /*2070*/  DFMA R12, R18, R14, R12 ;  /* 0x0000000e120c722b */ /* 0x000fd0000000000c */
[----:B------:R-:W-:-:S08]  /*2080*/  DFMA R12, R14, UR6, R12 ;  /* 0x000000060e0c7c2b */ /* 0x000fd0000800000c */
[----:B------:R-:W-:-:S11]  /*2090*/  DADD R10, -R12, R10 ;  /* 0x000000000c0a7229 */ /* 0x000fd6000000010a */
.L_x_14:
[----:B------:R-:W-:Y:S01]  /*20a0*/  UMOV UR6, 0x1a63c1f8 ;  /* 0x1a63c1f800067882 */ /* 0x000fe20000000000 */
[----:B------:R-:W-:Y:S02]  /*20b0*/  UMOV UR7, 0x404ca5dc ;  /* 0x404ca5dc00077882 */ /* 0x000fe40000000000 */
[----:B------:R-:W-:-:S10]  /*20c0*/  DMUL R10, R10, UR6 ;  /* 0x000000060a0a7c28 */ /* 0x000fd40008000000 */
[----:B------:R-:W-:Y:S02]  /*20d0*/  R2UR UR6, R10 ;  /* 0x000000000a0672ca */ /* 0x000fe400000e0000 */
[----:B------:R-:W-:-:S15]  /*20e0*/  R2UR UR7, R11 ;  /* 0x000000000b0772ca */ /* 0x000fde00000e0000 */
.L_x_11:
[----:B------:R-:W-:Y:S01]  /*20f0*/  MOV R10, UR6 ;  /* 0x00000006000a7c02 */ /* 0x000fe20008000f00 */
[----:B------:R-:W-:Y:S01]  /*2100*/  IMAD.U32 R11, RZ, RZ, UR7 ;  /* 0x00000007ff0b7e24 */ /* 0x000fe2000f8e00ff */
[----:B------:R-:W0:Y:S05]  /*2110*/  F2F.F64.F32 R32, UR28 ;  /* 0x0000001c00207d10 */ /* 0x000e2a0008201800 */
[----:B------:R-:W-:-:S08]  /*2120*/  DADD R10, -R10, UR4 ;  /* 0x000000040a0a7e29 */ /* 0x000fd00008000100 */
[----:B------:R-:W-:Y:S01]  /*2130*/  DSETP.GEU.AND P0, PT, R10, 1, PT ;  /* 0x3ff000000a00742a */ /* 0x000fe20003f0e000 */
[----:B0-----:R-:W-:-:S05]  /*2140*/  FSETP.GEU.AND P1, PT, |R33|, 6.5827683646048100446e-37, PT ;  /* 0x036000002100780b */ /* 0x001fca0003f2e200 */
[----:B------:R-:W-:Y:S02]  /*2150*/  FSEL R13, R11, 1.875, P0 ;  /* 0x3ff000000b0d7808 */ /* 0x000fe40000000000 */
[----:B------:R-:W-:Y:S01]  /*2160*/  FSEL R12, R10, RZ, P0 ;  /* 0x000000ff0a0c7208 */ /* 0x000fe20000000000 */
[----:B------:R-:W-:Y:S01]  /*2170*/  IMAD.MOV.U32 R10, RZ, RZ, 0x1 ;  /* 0x00000001ff0a7424 */ /* 0x000fe200078e00ff */
[----:B------:R-:W0:Y:S05]  /*2180*/  MUFU.RCP64H R11, R13 ;  /* 0x0000000d000b7308 */ /* 0x000e2a0000001800 */
        /* <DEDUP_REMOVED lines=11> */
[----:B------:R-:W-:Y:S02]  /*2240*/  MOV R0, R32 ;  /* 0x0000002000007202 */ /* 0x000fe40000000f00 */
[----:B------:R-:W-:-:S07]  /*2250*/  MOV R44, 0x2270 ;  /* 0x00002270002c7802 */ /* 0x000fce0000000f00 */
[----:B------:R-:W-:Y:S05]  /*2260*/  CALL.REL.NOINC `($__internal_1_$__cuda_sm20_div_rn_f64_full) ;  /* 0x0000000400507944 */ /* 0x000fea0003c00000 */
[----:B------:R-:W-:Y:S02]  /*2270*/  IMAD.MOV.U32 R10, RZ, RZ, R34 ;  /* 0x000000ffff0a7224 */ /* 0x000fe400078e0022 */
[----:B------:R-:W-:-:S07]  /*2280*/  IMAD.MOV.U32 R11, RZ, RZ, R35 ;  /* 0x000000ffff0b7224 */ /* 0x000fce00078e0023 */
.L_x_16:
[C---:B------:R-:W-:Y:S02]  /*2290*/  DSETP.GT.AND P0, PT, R10.reuse, R2, PT ;  /* 0x000000020a00722a */ /* 0x040fe40003f04000 */
[----:B------:R-:W-:-:S04]  /*22a0*/  DSETP.GEU.AND P1, PT, R10, R4, PT ;  /* 0x000000040a00722a */ /* 0x000fc80003f2e000 */
[----:B------:R-:W-:Y:S02]  /*22b0*/  FSEL R13, R2, R10, P0 ;  /* 0x0000000a020d7208 */ /* 0x000fe40000000000 */
[----:B------:R-:W-:Y:S02]  /*22c0*/  FSEL R11, R3, R11, P0 ;  /* 0x0000000b030b7208 */ /* 0x000fe40000000000 */
[----:B------:R-:W-:Y:S02]  /*22d0*/  FSEL R10, R4, R13, !P1 ;  /* 0x0000000d040a7208 */ /* 0x000fe40004800000 */
[----:B------:R-:W-:-:S06]  /*22e0*/  FSEL R11, R5, R11, !P1 ;  /* 0x0000000b050b7208 */ /* 0x000fcc0004800000 */
[----:B------:R-:W-:-:S08]  /*22f0*/  DADD R12, -R10, 1 ;  /* 0x3ff000000a0c7429 */ /* 0x000fd00000000100 */
[----:B------:R-:W-:-:S08]  /*2300*/  DMUL R12, R12, UR8 ;  /* 0x000000080c0c7c28 */ /* 0x000fd00008000000 */
[----:B------:R-:W-:Y:S02]  /*2310*/  DFMA R12, R22, R10, R12 ;  /* 0x0000000a160c722b */ /* 0x000fe4000000000c */
[----:B------:R-:W-:-:S08]  /*2320*/  DMUL R10, R10, 0.5 ;  /* 0x3fe000000a0a7828 */ /* 0x000fd00000000000 */
[----:B------:R-:W-:Y:S02]  /*2330*/  R2UR UR8, R12 ;  /* 0x000000000c0872ca */ /* 0x000fe400000e0000 */
[----:B------:R-:W-:Y:S01]  /*2340*/  R2UR UR9, R13 ;  /* 0x000000000d0972ca */ /* 0x000fe200000e0000 */
[----:B------:R-:W-:-:S12]  /*2350*/  DADD R12, -R10, 1 ;  /* 0x3ff000000a0c7429 */ /* 0x000fd80000000100 */
[----:B------:R-:W-:-:S08]  /*2360*/  DMUL R10, R10, UR8 ;  /* 0x000000080a0a7c28 */ /* 0x000fd00008000000 */
[----:B------:R-:W-:Y:S01]  /*2370*/  DFMA R10, R12, UR10, R10 ;  /* 0x0000000a0c0a7c2b */ /* 0x000fe2000800000a */
[----:B------:R-:W-:-:S04]  /*2380*/  IADD3 R13, PT, PT, R42, 0xa, RZ ;  /* 0x0000000a2a0d7810 */ /* 0x000fc80007ffe0ff */
[----:B------:R-:W-:-:S05]  /*2390*/  ISETP.GE.U32.AND P0, PT, R40, R13, PT ;  /* 0x0000000d2800720c */ /* 0x000fca0003f06070 */
[----:B------:R-:W-:Y:S02]  /*23a0*/  R2UR UR10, R10 ;  /* 0x000000000a0a72ca */ /* 0x000fe400000e0000 */
[----:B------:R-:W-:-:S06]  /*23b0*/  R2UR UR11, R11 ;  /* 0x000000000b0b72ca */ /* 0x000fcc00000e0000 */
[----:B------:R-:W-:Y:S09]  /*23c0*/  @!P0 BRA `(.L_x_17) ;  /* 0x0000000000208947 */ /* 0x000ff20003800000 */
[----:B------:R-:W0:Y:S01]  /*23d0*/  LDC.64 R10, c[0x0][0x3a0] ;  /* 0x0000e800ff0a7b82 */ /* 0x000e220000000a00 */
[----:B------:R-:W1:Y:S07]  /*23e0*/  F2F.F32.F64 R15, UR8 ;  /* 0x00000008000f7d10 */ /* 0x000e6e0008301000 */
[----:B------:R-:W2:Y:S01]  /*23f0*/  LDC.64 R12, c[0x0][0x3a8] ;  /* 0x0000ea00ff0c7b82 */ /* 0x000ea20000000a00 */
[----:B------:R-:W3:Y:S01]  /*2400*/  F2F.F32.F64 R19, UR10 ;  /* 0x0000000a00137d10 */ /* 0x000ee20008301000 */
[----:B0-----:R-:W-:-:S05]  /*2410*/  IMAD.WIDE.U32 R10, R45, 0x4, R10 ;  /* 0x000000042d0a7825 */ /* 0x001fca00078e000a */
[----:B-1----:R0:W-:Y:S01]  /*2420*/  STG.E desc[UR16][R10.64], R15 ;  /* 0x0000000f0a007986 */ /* 0x0021e2000c101910 */
[----:B--2---:R-:W-:-:S05]  /*2430*/  IMAD.WIDE.U32 R12, R45, 0x4, R12 ;  /* 0x000000042d0c7825 */ /* 0x004fca00078e000c */
[----:B---3--:R0:W-:Y:S02]  /*2440*/  STG.E desc[UR16][R12.64], R19 ;  /* 0x000000130c007986 */ /* 0x0081e4000c101910 */
.L_x_17:
[----:B0-----:R-:W0:Y:S01]  /*2450*/  LDC.64 R10, c[0x0][0x390] ;  /* 0x0000e400ff0a7b82 */ /* 0x001e220000000a00 */
[----:B------:R-:W-:Y:S01]  /*2460*/  VIADD R40, R40, 0x1 ;  /* 0x0000000128287836 */ /* 0x000fe20000000000 */
[----:B------:R-:W-:Y:S01]  /*2470*/  UMOV UR4, UR6 ;  /* 0x0000000600047c82 */ /* 0x000fe20008000000 */
[----:B------:R-:W-:Y:S01]  /*2480*/  UMOV UR5, UR7 ;  /* 0x0000000700057c82 */ /* 0x000fe20008000000 */
[----:B------:R-:W-:Y:S01]  /*2490*/  UIADD3 UR15, UPT, UPT, UR15, 0x1, URZ ;  /* 0x000000010f0f7890 */ /* 0x000fe2000fffe0ff */
[----:B------:R-:W-:Y:S01]  /*24a0*/  MOV R26, R16 ;  /* 0x00000010001a7202 */ /* 0x000fe20000000f00 */
[----:B------:R-:W-:Y:S01]  /*24b0*/  UMOV UR6, UR12 ;  /* 0x0000000c00067c82 */ /* 0x000fe20008000000 */
[----:B------:R-:W-:Y:S01]  /*24c0*/  UMOV UR7, UR13 ;  /* 0x0000000d00077c82 */ /* 0x000fe20008000000 */
[----:B------:R-:W-:Y:S01]  /*24d0*/  IMAD.MOV.U32 R27, RZ, RZ, R17 ;  /* 0x000000ffff1b7224 */ /* 0x000fe200078e0011 */
[----:B0-----:R-:W-:Y:S01]  /*24e0*/  ISETP.GE.AND P0, PT, R40, R11, PT ;  /* 0x0000000b2800720c */ /* 0x001fe20003f06270 */
[--C-:B------:R-:W-:Y:S01]  /*24f0*/  IMAD.IADD R9, R9, 0x1, R10.reuse ;  /* 0x0000000109097824 */ /* 0x100fe200078e020a */
[----:B------:R-:W-:Y:S01]  /*2500*/  IADD3 R7, PT, PT, R7, R10, RZ ;  /* 0x0000000a07077210 */ /* 0x000fe20007ffe0ff */
[----:B------:R-:W-:-:S02]  /*2510*/  IMAD.IADD R43, R43, 0x1, R10 ;  /* 0x000000012b2b7824 */ /* 0x000fc400078e020a */
[----:B------:R-:W-:-:S08]  /*2520*/  IMAD.IADD R45, R45, 0x1, R10 ;  /* 0x000000012d2d7824 */ /* 0x000fd000078e020a */
[----:B------:R-:W-:Y:S05]  /*2530*/  @!P0 BRA `(.L_x_18) ;  /* 0xffffffe400e08947 */ /* 0x000fea000383ffff */
[----:B------:R-:W-:Y:S05]  /*2540*/  EXIT ;  /* 0x000000000000794d */ /* 0x000fea0003800000 */
        .weak           $__internal_0_$__cuda_sm20_dblrcp_rn_slowpath_v3
        .type           $__internal_0_$__cuda_sm20_dblrcp_rn_slowpath_v3,@function
        .size           $__internal_0_$__cuda_sm20_dblrcp_rn_slowpath_v3,($__internal_1_$__cuda_sm20_div_rn_f64_full - $__internal_0_$__cuda_sm20_dblrcp_rn_slowpath_v3)
$__internal_0_$__cuda_sm20_dblrcp_rn_slowpath_v3:
[----:B------:R-:W-:-:S14]  /*2550*/  DSETP.GTU.AND P0, PT, |R12|, +INF , PT ;  /* 0x7ff000000c00742a */ /* 0x000fdc0003f0c200 */
[----:B------:R-:W-:Y:S05]  /*2560*/  @P0 BRA `(.L_x_19) ;  /* 0x00000000007c0947 */ /* 0x000fea0003800000 */
[----:B------:R-:W-:-:S05]  /*2570*/  LOP3.LUT R8, R13, 0x7fffffff, RZ, 0xc0, !PT ;  /* 0x7fffffff0d087812 */ /* 0x000fca00078ec0ff */
[----:B------:R-:W-:-:S05]  /*2580*/  VIADD R6, R8, 0xffffffff ;  /* 0xffffffff08067836 */ /* 0x000fca0000000000 */
[----:B------:R-:W-:-:S13]  /*2590*/  ISETP.GE.U32.AND P0, PT, R6, 0x7fefffff, PT ;  /* 0x7fefffff0600780c */ /* 0x000fda0003f06070 */
[----:B------:R-:W-:Y:S02]  /*25a0*/  @P0 LOP3.LUT R15, R13, 0x7ff00000, RZ, 0x3c, !PT ;  /* 0x7ff000000d0f0812 */ /* 0x000fe400078e3cff */
[----:B------:R-:W-:Y:S01]  /*25b0*/  @P0 MOV R14, RZ ;  /* 0x000000ff000e0202 */ /* 0x000fe20000000f00 */
[----:B------:R-:W-:Y:S06]  /*25c0*/  @P0 BRA `(.L_x_20) ;  /* 0x00000000006c0947 */ /* 0x000fec0003800000 */
[----:B------:R-:W-:-:S13]  /*25d0*/  ISETP.GE.U32.AND P0, PT, R8, 0x1000001, PT ;  /* 0x010000010800780c */ /* 0x000fda0003f06070 */
[----:B------:R-:W-:Y:S05]  /*25e0*/  @!P0 BRA `(.L_x_21) ;  /* 0x0000000000348947 */ /* 0x000fea0003800000 */
[----:B------:R-:W-:Y:S02]  /*25f0*/  VIADD R15, R13, 0xc0200000 ;  /* 0xc02000000d0f7836 */ /* 0x000fe40000000000 */
[----:B------:R-:W-:Y:S02]  /*2600*/  IMAD.MOV.U32 R14, RZ, RZ, R12 ;  /* 0x000000ffff0e7224 */ /* 0x000fe400078e000c */
[----:B------:R-:W0:Y:S04]  /*2610*/  MUFU.RCP64H R27, R15 ;  /* 0x0000000f001b7308 */ /* 0x000e280000001800 */
[----:B0-----:R-:W-:-:S08]  /*2620*/  DFMA R32, -R14, R26, 1 ;  /* 0x3ff000000e20742b */ /* 0x001fd0000000011a */
[----:B------:R-:W-:-:S08]  /*2630*/  DFMA R32, R32, R32, R32 ;  /* 0x000000202020722b */ /* 0x000fd00000000020 */
[----:B------:R-:W-:-:S08]  /*2640*/  DFMA R32, R26, R32, R26 ;  /* 0x000000201a20722b */ /* 0x000fd0000000001a */
[----:B------:R-:W-:-:S08]  /*2650*/  DFMA R26, -R14, R32, 1 ;  /* 0x3ff000000e1a742b */ /* 0x000fd00000000120 */
[----:B------:R-:W-:-:S08]  /*2660*/  DFMA R26, R32, R26, R32 ;  /* 0x0000001a201a722b */ /* 0x000fd00000000020 */
[----:B------:R-:W-:-:S08]  /*2670*/  DMUL R26, R26, 2.2250738585072013831e-308 ;  /* 0x001000001a1a7828 */ /* 0x000fd00000000000 */
[----:B------:R-:W-:-:S08]  /*2680*/  DFMA R12, -R12, R26, 1 ;  /* 0x3ff000000c0c742b */ /* 0x000fd0000000011a */
[----:B------:R-:W-:-:S08]  /*2690*/  DFMA R12, R12, R12, R12 ;  /* 0x0000000c0c0c722b */ /* 0x000fd0000000000c */
[----:B------:R-:W-:Y:S01]  /*26a0*/  DFMA R14, R26, R12, R26 ;  /* 0x0000000c1a0e722b */ /* 0x000fe2000000001a */
[----:B------:R-:W-:Y:S10]  /*26b0*/  BRA `(.L_x_20) ;  /* 0x0000000000307947 */ /* 0x000ff40003800000 */
.L_x_21:
[----:B------:R-:W-:Y:S01]  /*26c0*/  DMUL R12, R12, 8.11296384146066816958e+31 ;  /* 0x469000000c0c7828 */ /* 0x000fe20000000000 */
[----:B------:R-:W-:-:S05]  /*26d0*/  MOV R14, R26 ;  /* 0x0000001a000e7202 */ /* 0x000fca0000000f00 */
[----:B------:R-:W0:Y:S02]  /*26e0*/  MUFU.RCP64H R15, R13 ;  /* 0x0000000d000f7308 */ /* 0x000e240000001800 */
[----:B0-----:R-:W-:-:S08]  /*26f0*/  DFMA R26, -R12, R14, 1 ;  /* 0x3ff000000c1a742b */ /* 0x001fd0000000010e */
[----:B------:R-:W-:-:S08]  /*2700*/  DFMA R26, R26, R26, R26 ;  /* 0x0000001a1a1a722b */ /* 0x000fd0000000001a */
[----:B------:R-:W-:-:S08]  /*2710*/  DFMA R26, R14, R26, R14 ;  /* 0x0000001a0e1a722b */ /* 0x000fd0000000000e */
[----:B------:R-:W-:-:S08]  /*2720*/  DFMA R14, -R12, R26, 1 ;  /* 0x3ff000000c0e742b */ /* 0x000fd0000000011a */
[----:B------:R-:W-:-:S08]  /*2730*/  DFMA R14, R26, R14, R26 ;  /* 0x0000000e1a0e722b */ /* 0x000fd0000000001a */
[----:B------:R-:W-:Y:S01]  /*2740*/  DMUL R14, R14, 8.11296384146066816958e+31 ;  /* 0x469000000e0e7828 */ /* 0x000fe20000000000 */
[----:B------:R-:W-:Y:S10]  /*2750*/  BRA `(.L_x_20) ;  /* 0x0000000000087947 */ /* 0x000ff40003800000 */
.L_x_19:
[----:B------:R-:W-:Y:S01]  /*2760*/  LOP3.LUT R15, R13, 0x80000, RZ, 0xfc, !PT ;  /* 0x000800000d0f7812 */ /* 0x000fe200078efcff */
[----:B------:R-:W-:-:S07]  /*2770*/  IMAD.MOV.U32 R14, RZ, RZ, R12 ;  /* 0x000000ffff0e7224 */ /* 0x000fce00078e000c */
.L_x_20:
[----:B------:R-:W-:Y:S01]  /*2780*/  IMAD.MOV.U32 R12, RZ, RZ, R0 ;  /* 0x000000ffff0c7224 */ /* 0x000fe200078e0000 */
[----:B------:R-:W-:-:S04]  /*2790*/  MOV R13, 0x0 ;  /* 0x00000000000d7802 */ /* 0x000fc80000000f00 */
[----:B------:R-:W-:Y:S05]  /*27a0*/  RET.REL.NODEC R12 `(mama_many_series_one_param_f32) ;  /* 0xffffffd80c147950 */ /* 0x000fea0003c3ffff */
        .weak           $__internal_1_$__cuda_sm20_div_rn_f64_full
        .type           $__internal_1_$__cuda_sm20_div_rn_f64_full,@function
        .size           $__internal_1_$__cuda_sm20_div_rn_f64_full,(.L_x_56 - $__internal_1_$__cuda_sm20_div_rn_f64_full)
$__internal_1_$__cuda_sm20_div_rn_f64_full:
[C---:B------:R-:W-:Y:S01]  /*27b0*/  FSETP.GEU.AND P0, PT, |R13|.reuse, 1.469367938527859385e-39, PT ;  /* 0x001000000d00780b */ /* 0x040fe20003f0e200 */
[----:B------:R-:W-:Y:S01]  /*27c0*/  IMAD.MOV.U32 R36, RZ, RZ, 0x1 ;  /* 0x00000001ff247424 */ /* 0x000fe200078e00ff */
[C---:B------:R-:W-:Y:S01]  /*27d0*/  LOP3.LUT R14, R13.reuse, 0x800fffff, RZ, 0xc0, !PT ;  /* 0x800fffff0d0e7812 */ /* 0x040fe200078ec0ff */
[----:B------:R-:W-:Y:S01]  /*27e0*/  IMAD.MOV.U32 R6, RZ, RZ, 0x1ca00000 ;  /* 0x1ca00000ff067424 */ /* 0x000fe200078e00ff */
[----:B------:R-:W-:Y:S02]  /*27f0*/  LOP3.LUT R41, R13, 0x7ff00000, RZ, 0xc0, !PT ;  /* 0x7ff000000d297812 */ /* 0x000fe400078ec0ff */
[----:B------:R-:W-:Y:S01]  /*2800*/  LOP3.LUT R15, R14, 0x3ff00000, RZ, 0xfc, !PT ;  /* 0x3ff000000e0f7812 */ /* 0x000fe200078efcff */
[----:B------:R-:W-:-:S06]  /*2810*/  IMAD.MOV.U32 R14, RZ, RZ, R12 ;  /* 0x000000ffff0e7224 */ /* 0x000fcc00078e000c */
[----:B------:R-:W-:-:S06]  /*2820*/  @!P0 DMUL R14, R12, 8.98846567431157953865e+307 ;  /* 0x7fe000000c0e8828 */ /* 0x000fcc0000000000 */
[----:B------:R-:W0:Y:S02]  /*2830*/  MUFU.RCP64H R37, R15 ;  /* 0x0000000f00257308 */ /* 0x000e240000001800 */
[----:B0-----:R-:W-:-:S08]  /*2840*/  DFMA R10, R36, -R14, 1 ;  /* 0x3ff00000240a742b */ /* 0x001fd0000000080e */
[----:B------:R-:W-:-:S08]  /*2850*/  DFMA R10, R10, R10, R10 ;  /* 0x0000000a0a0a722b */ /* 0x000fd0000000000a */
[----:B------:R-:W-:Y:S01]  /*2860*/  DFMA R36, R36, R10, R36 ;  /* 0x0000000a2424722b */ /* 0x000fe20000000024 */
[----:B------:R-:W-:Y:S01]  /*2870*/  IMAD.MOV.U32 R11, RZ, RZ, R33 ;  /* 0x000000ffff0b7224 */ /* 0x000fe200078e0021 */
[----:B------:R-:W-:-:S04]  /*2880*/  MOV R10, R0 ;  /* 0x00000000000a7202 */ /* 0x000fc80000000f00 */
[C---:B------:R-:W-:Y:S02]  /*2890*/  LOP3.LUT R8, R11.reuse, 0x7ff00000, RZ, 0xc0, !PT ;  /* 0x7ff000000b087812 */ /* 0x040fe400078ec0ff */
[C---:B------:R-:W-:Y:S01]  /*28a0*/  DFMA R34, R36.reuse, -R14, 1 ;  /* 0x3ff000002422742b */ /* 0x040fe2000000080e */
[----:B------:R-:W-:Y:S01]  /*28b0*/  IMAD.MOV.U32 R32, RZ, RZ, R10 ;  /* 0x000000ffff207224 */ /* 0x000fe200078e000a */
[----:B------:R-:W-:Y:S02]  /*28c0*/  ISETP.GE.U32.AND P1, PT, R8, R41, PT ;  /* 0x000000290800720c */ /* 0x000fe40003f26070 */
[----:B------:R-:W-:Y:S02]  /*28d0*/  MOV R0, R8 ;  /* 0x0000000800007202 */ /* 0x000fe40000000f00 */
[----:B------:R-:W-:Y:S02]  /*28e0*/  SEL R33, R6, 0x63400000, !P1 ;  /* 0x6340000006217807 */ /* 0x000fe40004800000 */
[----:B------:R-:W-:Y:S01]  /*28f0*/  DFMA R34, R36, R34, R36 ;  /* 0x000000222422722b */ /* 0x000fe20000000024 */
[----:B------:R-:W-:-:S02]  /*2900*/  FSETP.GEU.AND P1, PT, |R11|, 1.469367938527859385e-39, PT ;  /* 0x001000000b00780b */ /* 0x000fc40003f2e200 */
[----:B------:R-:W-:-:S11]  /*2910*/  LOP3.LUT R33, R33, 0x800fffff, R11, 0xf8, !PT ;  /* 0x800fffff21217812 */ /* 0x000fd600078ef80b */
[----:B------:R-:W-:Y:S05]  /*2920*/  @P1 BRA `(.L_x_22) ;  /* 0x0000000000201947 */ /* 0x000fea0003800000 */
[----:B------:R-:W-:Y:S01]  /*2930*/  LOP3.LUT R37, R13, 0x7ff00000, RZ, 0xc0, !PT ;  /* 0x7ff000000d257812 */ /* 0x000fe200078ec0ff */
[----:B------:R-:W-:-:S03]  /*2940*/  IMAD.MOV.U32 R36, RZ, RZ, RZ ;  /* 0x000000ffff247224 */ /* 0x000fc600078e00ff */
[----:B------:R-:W-:-:S04]  /*2950*/  ISETP.GE.U32.AND P1, PT, R8, R37, PT ;  /* 0x000000250800720c */ /* 0x000fc80003f26070 */
[----:B------:R-:W-:-:S04]  /*2960*/  SEL R37, R6, 0x63400000, !P1 ;  /* 0x6340000006257807 */ /* 0x000fc80004800000 */
[----:B------:R-:W-:-:S04]  /*2970*/  LOP3.LUT R37, R37, 0x80000000, R11, 0xf8, !PT ;  /* 0x8000000025257812 */ /* 0x000fc800078ef80b */
[----:B------:R-:W-:-:S06]  /*2980*/  LOP3.LUT R37, R37, 0x100000, RZ, 0xfc, !PT ;  /* 0x0010000025257812 */ /* 0x000fcc00078efcff */
[----:B------:R-:W-:-:S10]  /*2990*/  DFMA R32, R32, 2, -R36 ;  /* 0x400000002020782b */ /* 0x000fd40000000824 */
[----:B------:R-:W-:-:S07]  /*29a0*/  LOP3.LUT R0, R33, 0x7ff00000, RZ, 0xc0, !PT ;  /* 0x7ff0000021007812 */ /* 0x000fce00078ec0ff */
.L_x_22:
[----:B------:R-:W-:Y:S01]  /*29b0*/  DMUL R36, R34, R32 ;  /* 0x0000002022247228 */ /* 0x000fe20000000000 */
[----:B------:R-:W-:-:S07]  /*29c0*/  @!P0 LOP3.LUT R41, R15, 0x7ff00000, RZ, 0xc0, !PT ;  /* 0x7ff000000f298812 */ /* 0x000fce00078ec0ff */
[----:B------:R-:W-:-:S08]  /*29d0*/  DFMA R38, R36, -R14, R32 ;  /* 0x8000000e2426722b */ /* 0x000fd00000000020 */
[----:B------:R-:W-:Y:S01]  /*29e0*/  DFMA R38, R34, R38, R36 ;  /* 0x000000262226722b */ /* 0x000fe20000000024 */
[----:B------:R-:W-:-:S04]  /*29f0*/  IADD3 R34, PT, PT, R0, -0x1, RZ ;  /* 0xffffffff00227810 */ /* 0x000fc80007ffe0ff */
[----:B------:R-:W-:Y:S01]  /*2a00*/  ISETP.GT.U32.AND P0, PT, R34, 0x7feffffe, PT ;  /* 0x7feffffe2200780c */ /* 0x000fe20003f04070 */
[----:B------:R-:W-:-:S05]  /*2a10*/  VIADD R34, R41, 0xffffffff ;  /* 0xffffffff29227836 */ /* 0x000fca0000000000 */
[----:B------:R-:W-:-:S13]  /*2a20*/  ISETP.GT.U32.OR P0, PT, R34, 0x7feffffe, P0 ;  /* 0x7feffffe2200780c */ /* 0x000fda0000704470 */
[----:B------:R-:W-:Y:S05]  /*2a30*/  @P0 BRA `(.L_x_23) ;  /* 0x00000000006c0947 */ /* 0x000fea0003800000 */
[----:B------:R-:W-:Y:S01]  /*2a40*/  LOP3.LUT R11, R13, 0x7ff00000, RZ, 0xc0, !PT ;  /* 0x7ff000000d0b7812 */ /* 0x000fe200078ec0ff */
[----:B------:R-:W-:-:S03]  /*2a50*/  IMAD.MOV.U32 R10, RZ, RZ, RZ ;  /* 0x000000ffff0a7224 */ /* 0x000fc600078e00ff */
[CC--:B------:R-:W-:Y:S02]  /*2a60*/  VIADDMNMX R0, R8.reuse, -R11.reuse, 0xb9600000, !PT ;  /* 0xb960000008007446 */ /* 0x0c0fe4000780090b */
[----:B------:R-:W-:Y:S02]  /*2a70*/  ISETP.GE.U32.AND P0, PT, R8, R11, PT ;  /* 0x0000000b0800720c */ /* 0x000fe40003f06070 */
[----:B------:R-:W-:Y:S02]  /*2a80*/  VIMNMX R0, PT, PT, R0, 0x46a00000, PT ;  /* 0x46a0000000007848 */ /* 0x000fe40003fe0100 */
[----:B------:R-:W-:-:S05]  /*2a90*/  SEL R11, R6, 0x63400000, !P0 ;  /* 0x63400000060b7807 */ /* 0x000fca0004000000 */
[----:B------:R-:W-:-:S05]  /*2aa0*/  IMAD.IADD R0, R0, 0x1, -R11 ;  /* 0x0000000100007824 */ /* 0x000fca00078e0a0b */
[----:B------:R-:W-:-:S06]  /*2ab0*/  IADD3 R11, PT, PT, R0, 0x7fe00000, RZ ;  /* 0x7fe00000000b7810 */ /* 0x000fcc0007ffe0ff */
[----:B------:R-:W-:-:S10]  /*2ac0*/  DMUL R34, R38, R10 ;  /* 0x0000000a26227228 */ /* 0x000fd40000000000 */
[----:B------:R-:W-:-:S13]  /*2ad0*/  FSETP.GTU.AND P0, PT, |R35|, 1.469367938527859385e-39, PT ;  /* 0x001000002300780b */ /* 0x000fda0003f0c200 */
[----:B------:R-:W-:Y:S05]  /*2ae0*/  @P0 BRA `(.L_x_24) ;  /* 0x0000000000940947 */ /* 0x000fea0003800000 */
[----:B------:R-:W-:Y:S01]  /*2af0*/  DFMA R14, R38, -R14, R32 ;  /* 0x8000000e260e722b */ /* 0x000fe20000000020 */
[----:B------:R-:W-:-:S09]  /*2b00*/  IMAD.MOV.U32 R10, RZ, RZ, RZ ;  /* 0x000000ffff0a7224 */ /* 0x000fd200078e00ff */
[C---:B------:R-:W-:Y:S02]  /*2b10*/  FSETP.NEU.AND P0, PT, R15.reuse, RZ, PT ;  /* 0x000000ff0f00720b */ /* 0x040fe40003f0d000 */
[----:B------:R-:W-:-:S04]  /*2b20*/  LOP3.LUT R33, R15, 0x80000000, R13, 0x48, !PT ;  /* 0x800000000f217812 */ /* 0x000fc800078e480d */
[----:B------:R-:W-:-:S07]  /*2b30*/  LOP3.LUT R11, R33, R11, RZ, 0xfc, !PT ;  /* 0x0000000b210b7212 */ /* 0x000fce00078efcff */
[----:B------:R-:W-:Y:S05]  /*2b40*/  @!P0 BRA `(.L_x_24) ;  /* 0x00000000007c8947 */ /* 0x000fea0003800000 */
[----:B------:R-:W-:Y:S01]  /*2b50*/  IADD3 R13, PT, PT, -R0, RZ, RZ ;  /* 0x000000ff000d7210 */ /* 0x000fe20007ffe1ff */
[----:B------:R-:W-:Y:S01]  /*2b60*/  IMAD.MOV.U32 R12, RZ, RZ, RZ ;  /* 0x000000ffff0c7224 */ /* 0x000fe200078e00ff */
[----:B------:R-:W-:-:S05]  /*2b70*/  DMUL.RP R10, R38, R10 ;  /* 0x0000000a260a7228 */ /* 0x000fca0000008000 */
[----:B------:R-:W-:-:S05]  /*2b80*/  DFMA R12, R34, -R12, R38 ;  /* 0x8000000c220c722b */ /* 0x000fca0000000026 */
[----:B------:R-:W-:Y:S02]  /*2b90*/  LOP3.LUT R33, R11, R33, RZ, 0x3c, !PT ;  /* 0x000000210b217212 */ /* 0x000fe400078e3cff */
[----:B------:R-:W-:-:S04]  /*2ba0*/  IADD3 R12, PT, PT, -R0, -0x43300000, RZ ;  /* 0xbcd00000000c7810 */ /* 0x000fc80007ffe1ff */
[----:B------:R-:W-:-:S04]  /*2bb0*/  FSETP.NEU.AND P0, PT, |R13|, R12, PT ;  /* 0x0000000c0d00720b */ /* 0x000fc80003f0d200 */
[----:B------:R-:W-:Y:S02]  /*2bc0*/  FSEL R34, R10, R34, !P0 ;  /* 0x000000220a227208 */ /* 0x000fe40004000000 */
[----:B------:R-:W-:Y:S01]  /*2bd0*/  FSEL R35, R33, R35, !P0 ;  /* 0x0000002321237208 */ /* 0x000fe20004000000 */
[----:B------:R-:W-:Y:S06]  /*2be0*/  BRA `(.L_x_24) ;  /* 0x0000000000547947 */ /* 0x000fec0003800000 */
.L_x_23:
[----:B------:R-:W-:-:S14]  /*2bf0*/  DSETP.NAN.AND P0, PT, R10, R10, PT ;  /* 0x0000000a0a00722a */ /* 0x000fdc0003f08000 */
[----:B------:R-:W-:Y:S05]  /*2c00*/  @P0 BRA `(.L_x_25) ;  /* 0x0000000000440947 */ /* 0x000fea0003800000 */
[----:B------:R-:W-:-:S14]  /*2c10*/  DSETP.NAN.AND P0, PT, R12, R12, PT ;  /* 0x0000000c0c00722a */ /* 0x000fdc0003f08000 */
[----:B------:R-:W-:Y:S05]  /*2c20*/  @P0 BRA `(.L_x_26) ;  /* 0x0000000000300947 */ /* 0x000fea0003800000 */
[----:B------:R-:W-:Y:S01]  /*2c30*/  ISETP.NE.AND P0, PT, R0, R41, PT ;  /* 0x000000290000720c */ /* 0x000fe20003f05270 */
[----:B------:R-:W-:Y:S01]  /*2c40*/  IMAD.MOV.U32 R34, RZ, RZ, 0x0 ;  /* 0x00000000ff227424 */ /* 0x000fe200078e00ff */
[----:B------:R-:W-:-:S11]  /*2c50*/  MOV R35, 0xfff80000 ;  /* 0xfff8000000237802 */ /* 0x000fd60000000f00 */
[----:B------:R-:W-:Y:S05]  /*2c60*/  @!P0 BRA `(.L_x_24) ;  /* 0x0000000000348947 */ /* 0x000fea0003800000 */
[----:B------:R-:W-:Y:S02]  /*2c70*/  ISETP.NE.AND P0, PT, R0, 0x7ff00000, PT ;  /* 0x7ff000000000780c */ /* 0x000fe40003f05270 */
[----:B------:R-:W-:Y:S02]  /*2c80*/  LOP3.LUT R35, R11, 0x80000000, R13, 0x48, !PT ;  /* 0x800000000b237812 */ /* 0x000fe400078e480d */
[----:B------:R-:W-:-:S13]  /*2c90*/  ISETP.EQ.OR P0, PT, R41, RZ, !P0 ;  /* 0x000000ff2900720c */ /* 0x000fda0004702670 */
[----:B------:R-:W-:Y:S01]  /*2ca0*/  @P0 LOP3.LUT R0, R35, 0x7ff00000, RZ, 0xfc, !PT ;  /* 0x7ff0000023000812 */ /* 0x000fe200078efcff */
[----:B------:R-:W-:Y:S02]  /*2cb0*/  @!P0 IMAD.MOV.U32 R34, RZ, RZ, RZ ;  /* 0x000000ffff228224 */ /* 0x000fe400078e00ff */
[----:B------:R-:W-:Y:S01]  /*2cc0*/  @P0 IMAD.MOV.U32 R34, RZ, RZ, RZ ;  /* 0x000000ffff220224 */ /* 0x000fe200078e00ff */
[----:B------:R-:W-:Y:S01]  /*2cd0*/  @P0 MOV R35, R0 ;  /* 0x0000000000230202 */ /* 0x000fe20000000f00 */
[----:B------:R-:W-:Y:S06]  /*2ce0*/  BRA `(.L_x_24) ;  /* 0x0000000000147947 */ /* 0x000fec0003800000 */
.L_x_26:
[----:B------:R-:W-:Y:S01]  /*2cf0*/  LOP3.LUT R35, R13, 0x80000, RZ, 0xfc, !PT ;  /* 0x000800000d237812 */ /* 0x000fe200078efcff */
[----:B------:R-:W-:Y:S01]  /*2d00*/  IMAD.MOV.U32 R34, RZ, RZ, R12 ;  /* 0x000000ffff227224 */ /* 0x000fe200078e000c */
[----:B------:R-:W-:Y:S06]  /*2d10*/  BRA `(.L_x_24) ;  /* 0x0000000000087947 */ /* 0x000fec0003800000 */
.L_x_25:
[----:B------:R-:W-:Y:S01]  /*2d20*/  LOP3.LUT R35, R11, 0x80000, RZ, 0xfc, !PT ;  /* 0x000800000b237812 */ /* 0x000fe200078efcff */
[----:B------:R-:W-:-:S07]  /*2d30*/  IMAD.MOV.U32 R34, RZ, RZ, R10 ;  /* 0x000000ffff227224 */ /* 0x000fce00078e000a */
.L_x_24:
[----:B------:R-:W-:Y:S01]  /*2d40*/  MOV R10, R44 ;  /* 0x0000002c000a7202 */ /* 0x000fe20000000f00 */
[----:B------:R-:W-:-:S04]  /*2d50*/  IMAD.MOV.U32 R11, RZ, RZ, 0x0 ;  /* 0x00000000ff0b7424 */ /* 0x000fc800078e00ff */
[----:B------:R-:W-:Y:S05]  /*2d60*/  RET.REL.NODEC R10 `(mama_many_series_one_param_f32) ;  /* 0xffffffd00aa47950 */ /* 0x000fea0003c3ffff */
.L_x_27:
[----:B------:R-:W-:-:S00]  /*2d70*/  BRA `(.L_x_27) ;  /* 0xfffffffc00fc7947 */ /* 0x000fc0000383ffff */
[----:B------:R-:W-:-:S00]  /*2d80*/  NOP ;  /* 0x0000000000007918 */ /* 0x000fc00000000000 */
[----:B------:R-:W-:-:S00]  /*2d90*/  NOP ;  /* 0x0000000000007918 */ /* 0x000fc00000000000 */
[----:B------:R-:W-:-:S00]  /*2da0*/  NOP ;  /* 0x0000000000007918 */ /* 0x000fc00000000000 */
[----:B------:R-:W-:-:S00]  /*2db0*/  NOP ;  /* 0x0000000000007918 */ /* 0x000fc00000000000 */
[----:B------:R-:W-:-:S00]  /*2dc0*/  NOP ;  /* 0x0000000000007918 */ /* 0x000fc00000000000 */
[----:B------:R-:W-:-:S00]  /*2dd0*/  NOP ;  /* 0x0000000000007918 */ /* 0x000fc00000000000 */
[----:B------:R-:W-:-:S00]  /*2de0*/  NOP ;  /* 0x0000000000007918 */ /* 0x000fc00000000000 */
[----:B------:R-:W-:-:S00]  /*2df0*/  NOP ;  /* 0x0000000000007918 */ /* 0x000fc00000000000 */
.L_x_56:


//--------------------- .text.mama_batch_f32      --------------------------
	.section	.text.mama_batch_f32,"ax",@progbits
	.align	128
        .global         mama_batch_f32
        .type           mama_batch_f32,@function
        .size           mama_batch_f32,(.L_x_58 - mama_batch_f32)
        .other          mama_batch_f32,@"STO_CUDA_ENTRY STV_DEFAULT"
mama_batch_f32:
.text.mama_batch_f32:
[----:B------:R-:W0:Y:S08]  /*0000*/  LDC R1, c[0x0][0x37c] ;  /* 0x0000df00ff017b82 */ /* 0x000e300000000800 */
[----:B------:R-:W1:Y:S01]  /*0010*/  S2UR UR16, SR_CTAID.X ;  /* 0x00000000001079c3 */ /* 0x000e620000002500 */
[----:B------:R-:W2:Y:S01]  /*0020*/  S2R R0, SR_TID.X ;  /* 0x0000000000007919 */ /* 0x000ea20000002100 */
[----:B------:R-:W1:Y:S01]  /*0030*/  LDCU UR4, c[0x0][0x39c] ;  /* 0x00007380ff0477ac */ /* 0x000e620008000800 */
[----:B0-----:R-:W-:Y:S01]  /*0040*/  VIADD R1, R1, 0xffffff00 ;  /* 0xffffff0001017836 */ /* 0x001fe20000000000 */
[----:B-1----:R-:W-:-:S06]  /*0050*/  UISETP.GE.AND UP0, UPT, UR16, UR4, UPT ;  /* 0x000000041000728c */ /* 0x002fcc000bf06270 */
[----:B------:R-:W-:-:S04]  /*0060*/  PLOP3.LUT P0, PT, PT, PT, UP0, 0x80, 0x8 ;  /* 0x000000000008781c */ /* 0x000fc80003f0f008 */
[----:B--2---:R-:W-:-:S13]  /*0070*/  ISETP.NE.OR P0, PT, R0, RZ, P0 ;  /* 0x000000ff0000720c */ /* 0x004fda0000705670 */
[----:B------:R-:W-:Y:S05]  /*0080*/  @P0 EXIT ;  /* 0x000000000000094d */ /* 0x000fea0003800000 */
[----:B------:R-:W0:Y:S01]  /*0090*/  LDCU UR17, c[0x0][0x398] ;  /* 0x00007300ff1177ac */ /* 0x000e220008000800 */
[----:B------:R-:W1:Y:S01]  /*00a0*/  LDCU.64 UR20, c[0x0][0x358] ;  /* 0x00006b00ff1477ac */ /* 0x000e620008000a00 */
[----:B0-----:R-:W-:Y:S02]  /*00b0*/  UISETP.GE.AND UP0, UPT, UR17, 0x1, UPT ;  /* 0x000000011100788c */ /* 0x001fe4000bf06270 */
[----:B------:R-:W-:-:S07]  /*00c0*/  UIMAD UR10, UR16, UR17, URZ ;  /* 0x00000011100a72a4 */ /* 0x000fce000f8e02ff */
[----:B-1----:R-:W-:Y:S05]  /*00d0*/  BRA.U !UP0, `(.L_x_28) ;  /* 0x0000000508907547 */ /* 0x002fea000b800000 */
[----:B------:R-:W-:Y:S02]  /*00e0*/  UISETP.GE.U32.AND UP2, UPT, UR17, 0x8, UPT ;  /* 0x000000081100788c */ /* 0x000fe4000bf46070 */
[----:B------:R-:W-:Y:S01]  /*00f0*/  ULOP3.LUT UR11, UR17, 0x7, URZ, 0xc0, !UPT ;  /* 0x00000007110b7892 */ /* 0x000fe2000f8ec0ff */
[----:B------:R-:W-:-:S03]  /*0100*/  UMOV UR4, URZ ;  /* 0x000000ff00047c82 */ /* 0x000fc60008000000 */
[----:B------:R-:W-:-:S03]  /*0110*/  UISETP.NE.AND UP1, UPT, UR11, URZ, UPT ;  /* 0x000000ff0b00728c */ /* 0x000fc6000bf25270 */
[----:B------:R-:W-:Y:S08]  /*0120*/  BRA.U !UP2, `(.L_x_29) ;  /* 0x000000010aac7547 */ /* 0x000ff0000b800000 */
[----:B------:R-:W0:Y:S01]  /*0130*/  LDCU.64 UR8, c[0x0][0x3a8] ;  /* 0x00007500ff0877ac */ /* 0x000e220008000a00 */
[----:B------:R-:W1:Y:S01]  /*0140*/  LDCU.64 UR12, c[0x0][0x3b0] ;  /* 0x00007600ff0c77ac */ /* 0x000e620008000a00 */
[----:B------:R-:W-:Y:S01]  /*0150*/  UMOV UR4, 0x10 ;  /* 0x0000001000047882 */ /* 0x000fe20000000000 */
[----:B------:R-:W-:Y:S02]  /*0160*/  UMOV UR5, 0x0 ;  /* 0x0000000000057882 */ /* 0x000fe40000000000 */
[----:B------:R-:W-:-:S04]  /*0170*/  UIMAD.WIDE UR4, UR10, 0x4, UR4 ;  /* 0x000000040a0478a5 */ /* 0x000fc8000f8e0204 */
[----:B0-----:R-:W-:Y:S02]  /*0180*/  UIADD3 UR7, UP2, UPT, UR4, UR8, URZ ;  /* 0x0000000804077290 */ /* 0x001fe4000ff5e0ff */
[----:B-1----:R-:W-:Y:S02]  /*0190*/  UIADD3 UR6, UP3, UPT, UR4, UR12, URZ ;  /* 0x0000000c04067290 */ /* 0x002fe4000ff7e0ff */
[----:B------:R-:W-:Y:S02]  /*01a0*/  UIADD3.X UR8, UPT, UPT, UR5, UR9, URZ, UP2, !UPT ;  /* 0x0000000905087290 */ /* 0x000fe400097fe4ff */
[----:B------:R-:W-:Y:S01]  /*01b0*/  IMAD.U32 R6, RZ, RZ, UR7 ;  /* 0x00000007ff067e24 */ /* 0x000fe2000f8e00ff */
[----:B------:R-:W-:Y:S02]  /*01c0*/  UIADD3.X UR5, UPT, UPT, UR5, UR13, URZ, UP3, !UPT ;  /* 0x0000000d05057290 */ /* 0x000fe40009ffe4ff */
[----:B------:R-:W-:Y:S01]  /*01d0*/  ULOP3.LUT UR4, UR17, 0x7ffffff8, URZ, 0xc0, !UPT ;  /* 0x7ffffff811047892 */ /* 0x000fe2000f8ec0ff */
[----:B------:R-:W-:-:S02]  /*01e0*/  IMAD.U32 R0, RZ, RZ, UR6 ;  /* 0x00000006ff007e24 */ /* 0x000fc4000f8e00ff */
[----:B------:R-:W-:Y:S01]  /*01f0*/  IMAD.U32 R9, RZ, RZ, UR8 ;  /* 0x00000008ff097e24 */ /* 0x000fe2000f8e00ff */
[----:B------:R-:W-:Y:S01]  /*0200*/  MOV R7, UR5 ;  /* 0x0000000500077c02 */ /* 0x000fe20008000f00 */
[----:B------:R-:W-:-:S12]  /*0210*/  UIADD3 UR9, UPT, UPT, -UR4, URZ, URZ ;  /* 0x000000ff04097290 */ /* 0x000fd8000fffe1ff */
.L_x_30:
[----:B0-----:R-:W-:Y:S01]  /*0220*/  IMAD.MOV.U32 R11, RZ, RZ, 0x7fc00000 ;  /* 0x7fc00000ff0b7424 */ /* 0x001fe200078e00ff */
[----:B------:R-:W-:Y:S01]  /*0230*/  MOV R5, R7 ;  /* 0x0000000700057202 */ /* 0x000fe20000000f00 */
[----:B------:R-:W-:Y:S01]  /*0240*/  IMAD.MOV.U32 R2, RZ, RZ, R6 ;  /* 0x000000ffff027224 */ /* 0x000fe200078e0006 */
[----:B------:R-:W-:Y:S01]  /*0250*/  UIADD3 UR9, UPT, UPT, UR9, 0x8, URZ ;  /* 0x0000000809097890 */ /* 0x000fe2000fffe0ff */
[----:B------:R-:W-:Y:S02]  /*0260*/  IMAD.MOV.U32 R3, RZ, RZ, R9 ;  /* 0x000000ffff037224 */ /* 0x000fe400078e0009 */
[----:B------:R-:W-:Y:S01]  /*0270*/  IMAD.MOV.U32 R4, RZ, RZ, R0 ;  /* 0x000000ffff047224 */ /* 0x000fe200078e0000 */
[----:B------:R-:W-:Y:S01]  /*0280*/  UISETP.NE.AND UP2, UPT, UR9, URZ, UPT ;  /* 0x000000ff0900728c */ /* 0x000fe2000bf45270 */
[----:B------:R-:W-:Y:S01]  /*0290*/  IADD3 R6, P0, PT, R2, 0x20, RZ ;  /* 0x0000002002067810 */ /* 0x000fe20007f1e0ff */
[----:B------:R0:W-:Y:S02]  /*02a0*/  STG.E desc[UR20][R2.64+-0x10], R11 ;  /* 0xfffff00b02007986 */ /* 0x0001e4000c101914 */
[----:B------:R-:W-:-:S02]  /*02b0*/  IADD3 R0, P1, PT, R4, 0x20, RZ ;  /* 0x0000002004007810 */ /* 0x000fc40007f3e0ff */
[----:B------:R0:W-:Y:S01]  /*02c0*/  STG.E desc[UR20][R4.64+-0x10], R11 ;  /* 0xfffff00b04007986 */ /* 0x0001e2000c101914 */
[----:B------:R-:W-:Y:S02]  /*02d0*/  IMAD.X R9, RZ, RZ, R3, P0 ;  /* 0x000000ffff097224 */ /* 0x000fe400000e0603 */
[----:B------:R-:W-:Y:S01]  /*02e0*/  IMAD.X R7, RZ, RZ, R5, P1 ;  /* 0x000000ffff077224 */ /* 0x000fe200008e0605 */
        /* <DEDUP_REMOVED lines=14> */
[----:B------:R-:W-:Y:S05]  /*03d0*/  BRA.U UP2, `(.L_x_30) ;  /* 0xfffffffd02907547 */ /* 0x000fea000b83ffff */
.L_x_29:
[----:B------:R-:W-:Y:S05]  /*03e0*/  BRA.U !UP1, `(.L_x_28) ;  /* 0x0000000109cc7547 */ /* 0x000fea000b800000 */
[----:B------:R-:W1:Y:S01]  /*03f0*/  LDCU.64 UR6, c[0x0][0x3a8] ;  /* 0x00007500ff0677ac */ /* 0x000e620008000a00 */
[----:B------:R-:W2:Y:S01]  /*0400*/  LDCU.64 UR8, c[0x0][0x3b0] ;  /* 0x00007600ff0877ac */ /* 0x000ea20008000a00 */
[----:B------:R-:W-:Y:S02]  /*0410*/  UISETP.GE.U32.AND UP1, UPT, UR11, 0x4, UPT ;  /* 0x000000040b00788c */ /* 0x000fe4000bf26070 */
[----:B------:R-:W-:-:S04]  /*0420*/  ULOP3.LUT UR5, UR17, 0x3, URZ, 0xc0, !UPT ;  /* 0x0000000311057892 */ /* 0x000fc8000f8ec0ff */
[----:B------:R-:W-:Y:S02]  /*0430*/  UISETP.NE.AND UP2, UPT, UR5, URZ, UPT ;  /* 0x000000ff0500728c */ /* 0x000fe4000bf45270 */
[----:B-1----:R-:W-:Y:S02]  /*0440*/  UIMAD.WIDE UR6, UR10, 0x4, UR6 ;  /* 0x000000040a0678a5 */ /* 0x002fe4000f8e0206 */
[----:B--2---:R-:W-:Y:S01]  /*0450*/  UIMAD.WIDE UR8, UR10, 0x4, UR8 ;  /* 0x000000040a0878a5 */ /* 0x004fe2000f8e0208 */
[----:B------:R-:W-:Y:S11]  /*0460*/  BRA.U !UP1, `(.L_x_31) ;  /* 0x0000000109407547 */ /* 0x000ff6000b800000 */
[----:B------:R-:W-:Y:S01]  /*0470*/  UIMAD.WIDE.U32 UR12, UR4, 0x4, UR6 ;  /* 0x00000004040c78a5 */ /* 0x000fe2000f8e0006 */
[----:B------:R-:W-:Y:S01]  /*0480*/  IMAD.MOV.U32 R7, RZ, RZ, 0x7fc00000 ;  /* 0x7fc00000ff077424 */ /* 0x000fe200078e00ff */
[----:B------:R-:W-:Y:S02]  /*0490*/  UIMAD.WIDE.U32 UR14, UR4, 0x4, UR8 ;  /* 0x00000004040e78a5 */ /* 0x000fe4000f8e0008 */
[----:B------:R-:W-:Y:S02]  /*04a0*/  UIADD3 UR4, UPT, UPT, UR4, 0x4, URZ ;  /* 0x0000000404047890 */ /* 0x000fe4000fffe0ff */
[----:B0-----:R-:W-:Y:S01]  /*04b0*/  IMAD.U32 R2, RZ, RZ, UR12 ;  /* 0x0000000cff027e24 */ /* 0x001fe2000f8e00ff */
[----:B------:R-:W-:Y:S01]  /*04c0*/  MOV R3, UR13 ;  /* 0x0000000d00037c02 */ /* 0x000fe20008000f00 */
[----:B------:R-:W-:Y:S02]  /*04d0*/  IMAD.U32 R4, RZ, RZ, UR14 ;  /* 0x0000000eff047e24 */ /* 0x000fe4000f8e00ff */
[----:B------:R-:W-:-:S02]  /*04e0*/  IMAD.U32 R5, RZ, RZ, UR15 ;  /* 0x0000000fff057e24 */ /* 0x000fc4000f8e00ff */
[----:B------:R1:W-:Y:S04]  /*04f0*/  STG.E desc[UR20][R2.64], R7 ;  /* 0x0000000702007986 */ /* 0x0003e8000c101914 */
[----:B------:R1:W-:Y:S04]  /*0500*/  STG.E desc[UR20][R4.64], R7 ;  /* 0x0000000704007986 */ /* 0x0003e8000c101914 */
[----:B------:R1:W-:Y:S04]  /*0510*/  STG.E desc[UR20][R2.64+0x4], R7 ;  /* 0x0000040702007986 */ /* 0x0003e8000c101914 */
[----:B------:R1:W-:Y:S04]  /*0520*/  STG.E desc[UR20][R4.64+0x4], R7 ;  /* 0x0000040704007986 */ /* 0x0003e8000c101914 */
[----:B------:R1:W-:Y:S04]  /*0530*/  STG.E desc[UR20][R2.64+0x8], R7 ;  /* 0x0000080702007986 */ /* 0x0003e8000c101914 */
[----:B------:R1:W-:Y:S04]  /*0540*/  STG.E desc[UR20][R4.64+0x8], R7 ;  /* 0x0000080704007986 */ /* 0x0003e8000c101914 */
[----:B------:R1:W-:Y:S04]  /*0550*/  STG.E desc[UR20][R2.64+0xc], R7 ;  /* 0x00000c0702007986 */ /* 0x0003e8000c101914 */
[----:B------:R1:W-:Y:S02]  /*0560*/  STG.E desc[UR20][R4.64+0xc], R7 ;  /* 0x00000c0704007986 */ /* 0x0003e4000c101914 */
.L_x_31:
[----:B------:R-:W-:Y:S05]  /*0570*/  BRA.U !UP2, `(.L_x_28) ;  /* 0x000000010a687547 */ /* 0x000fea000b800000 */
[----:B------:R-:W-:Y:S02]  /*0580*/  UISETP.NE.AND UP1, UPT, UR5, 0x1, UPT ;  /* 0x000000010500788c */ /* 0x000fe4000bf25270 */
[----:B------:R-:W-:-:S04]  /*0590*/  ULOP3.LUT UR11, UR17, 0x1, URZ, 0xc0, !UPT ;  /* 0x00000001110b7892 */ /* 0x000fc8000f8ec0ff */
[----:B------:R-:W-:-:S06]  /*05a0*/  UISETP.NE.U32.AND UP2, UPT, UR11, 0x1, UPT ;  /* 0x000000010b00788c */ /* 0x000fcc000bf45070 */
[----:B------:R-:W-:Y:S01]  /*05b0*/  PLOP3.LUT P0, PT, PT, PT, UP2, 0x80, 0x8 ;  /* 0x000000000008781c */ /* 0x000fe20003f0f028 */
[----:B------:R-:W-:-:S12]  /*05c0*/  BRA.U !UP1, `(.L_x_32) ;  /* 0x0000000109307547 */ /* 0x000fd8000b800000 */
[----:B------:R-:W-:Y:S01]  /*05d0*/  UIMAD.WIDE.U32 UR12, UR4, 0x4, UR6 ;  /* 0x00000004040c78a5 */ /* 0x000fe2000f8e0006 */
[----:B-1----:R-:W-:Y:S01]  /*05e0*/  IMAD.MOV.U32 R7, RZ, RZ, 0x7fc00000 ;  /* 0x7fc00000ff077424 */ /* 0x002fe200078e00ff */
        /* <DEDUP_REMOVED lines=9> */
[----:B------:R2:W-:Y:S02]  /*0680*/  STG.E desc[UR20][R4.64+0x4], R7 ;  /* 0x0000040704007986 */ /* 0x0005e4000c101914 */
.L_x_32:
[----:B------:R-:W-:Y:S01]  /*0690*/  @!UP2 UIMAD.WIDE.U32 UR6, UR4, 0x4, UR6 ;  /* 0x000000040406a8a5 */ /* 0x000fe2000f8e0006 */
[----:B-12---:R-:W-:Y:S01]  /*06a0*/  @!P0 IMAD.MOV.U32 R7, RZ, RZ, 0x7fc00000 ;  /* 0x7fc00000ff078424 */ /* 0x006fe200078e00ff */
[----:B------:R-:W-:-:S04]  /*06b0*/  @!UP2 UIMAD.WIDE.U32 UR4, UR4, 0x4, UR8 ;  /* 0x000000040404a8a5 */ /* 0x000fc8000f8e0008 */
[----:B0-----:R-:W-:Y:S01]  /*06c0*/  IMAD.U32 R2, RZ, RZ, UR6 ;  /* 0x00000006ff027e24 */ /* 0x001fe2000f8e00ff */
[----:B------:R-:W-:Y:S01]  /*06d0*/  MOV R3, UR7 ;  /* 0x0000000700037c02 */ /* 0x000fe20008000f00 */
[----:B------:R-:W-:Y:S02]  /*06e0*/  IMAD.U32 R4, RZ, RZ, UR4 ;  /* 0x00000004ff047e24 */ /* 0x000fe4000f8e00ff */
[----:B------:R-:W-:Y:S02]  /*06f0*/  IMAD.U32 R5, RZ, RZ, UR5 ;  /* 0x00000005ff057e24 */ /* 0x000fe4000f8e00ff */
[----:B------:R2:W-:Y:S04]  /*0700*/  @!P0 STG.E desc[UR20][R2.64], R7 ;  /* 0x0000000702008986 */ /* 0x0005e8000c101914 */
[----:B------:R2:W-:Y:S02]  /*0710*/  @!P0 STG.E desc[UR20][R4.64], R7 ;  /* 0x0000000704008986 */ /* 0x0005e4000c101914 */
.L_x_28:
[----:B------:R-:W-:-:S13]  /*0720*/  PLOP3.LUT P0, PT, PT, PT, UP0, 0x80, 0x8 ;  /* 0x000000000008781c */ /* 0x000fda0003f0f008 */
[----:B------:R-:W-:Y:S05]  /*0730*/  @!P0 EXIT ;  /* 0x000000000000894d */ /* 0x000fea0003800000 */
[----:B------:R-:W3:Y:S02]  /*0740*/  LDC R6, c[0x0][0x3a0] ;  /* 0x0000e800ff067b82 */ /* 0x000ee40000000800 */
[----:B---3--:R-:W-:-:S13]  /*0750*/  ISETP.GE.AND P0, PT, R6, UR17, PT ;  /* 0x0000001106007c0c */ /* 0x008fda000bf06270 */
[----:B------:R-:W-:Y:S05]  /*0760*/  @P0 EXIT ;  /* 0x000000000000094d */ /* 0x000fea0003800000 */
[----:B------:R-:W3:Y:S01]  /*0770*/  LDCU.64 UR6, c[0x0][0x390] ;  /* 0x00007200ff0677ac */ /* 0x000ee20008000a00 */
[----:B------:R-:W4:Y:S01]  /*0780*/  LDCU.64 UR4, c[0x0][0x388] ;  /* 0x00007100ff0477ac */ /* 0x000f220008000a00 */
[----:B---3--:R-:W-:Y:S02]  /*0790*/  UIMAD.WIDE.U32 UR6, UR16, 0x4, UR6 ;  /* 0x00000004100678a5 */ /* 0x008fe4000f8e0006 */
[----:B----4-:R-:W-:-:S04]  /*07a0*/  UIMAD.WIDE.U32 UR4, UR16, 0x4, UR4 ;  /* 0x00000004100478a5 */ /* 0x010fc8000f8e0004 */
[----:B012---:R-:W-:Y:S02]  /*07b0*/  IMAD.U32 R4, RZ, RZ, UR6 ;  /* 0x00000006ff047e24 */ /* 0x007fe4000f8e00ff */
[----:B------:R-:W-:Y:S01]  /*07c0*/  IMAD.U32 R5, RZ, RZ, UR7 ;  /* 0x00000007ff057e24 */ /* 0x000fe2000f8e00ff */
[----:B------:R-:W-:Y:S01]  /*07d0*/  MOV R2, UR4 ;  /* 0x0000000400027c02 */ /* 0x000fe20008000f00 */
[----:B------:R-:W-:-:S03]  /*07e0*/  IMAD.U32 R3, RZ, RZ, UR5 ;  /* 0x00000005ff037e24 */ /* 0x000fc6000f8e00ff */
[----:B------:R-:W2:Y:S04]  /*07f0*/  LDG.E.CONSTANT R0, desc[UR20][R4.64] ;  /* 0x0000001404007981 */ /* 0x000ea8000c1e9900 */
[----:B------:R-:W3:Y:S01]  /*0800*/  LDG.E.CONSTANT R43, desc[UR20][R2.64] ;  /* 0x00000014022b7981 */ /* 0x000ee2000c1e9900 */
[----:B------:R-:W-:Y:S02]  /*0810*/  VIMNMX R6, PT, PT, RZ, R6, !PT ;  /* 0x00000006ff067248 */ /* 0x000fe40007fe0100 */
[----:B--2---:R-:W-:-:S04]  /*0820*/  FSETP.GT.AND P0, PT, R0, RZ, PT ;  /* 0x000000ff0000720b */ /* 0x004fc80003f04000 */
[----:B---3--:R-:W-:-:S13]  /*0830*/  FSETP.LEU.OR P0, PT, R43, RZ, !P0 ;  /* 0x000000ff2b00720b */ /* 0x008fda000470b400 */
[----:B------:R-:W-:Y:S05]  /*0840*/  @P0 EXIT ;  /* 0x000000000000094d */ /* 0x000fea0003800000 */
[----:B------:R-:W0:Y:S01]  /*0850*/  LDCU.64 UR12, c[0x0][0x380] ;  /* 0x00007000ff0c77ac */ /* 0x000e220008000a00 */
[----:B------:R-:W-:Y:S01]  /*0860*/  R2UR UR19, R6 ;  /* 0x00000000061372ca */ /* 0x000fe200000e0000 */
[----:B------:R-:W1:Y:S01]  /*0870*/  LDCU.64 UR6, c[0x0][0x3b0] ;  /* 0x00007600ff0677ac */ /* 0x000e620008000a00 */
[----:B------:R-:W2:Y:S01]  /*0880*/  LDCU.64 UR14, c[0x0][0x3a8] ;  /* 0x00007500ff0e77ac */ /* 0x000ea20008000a00 */
[----:B------:R-:W-:Y:S01]  /*0890*/  FSETP.GEU.AND P0, PT, R0, R43, PT ;  /* 0x0000002b0000720b */ /* 0x000fe20003f0e000 */
[----:B------:R-:W3:Y:S09]  /*08a0*/  LDCU UR22, c[0x0][0x398] ;  /* 0x00007300ff1677ac */ /* 0x000ef20008000800 */
[----:B------:R-:W-:-:S04]  /*08b0*/  UIMAD.WIDE.U32 UR4, UR19, 0x4, URZ ;  /* 0x00000004130478a5 */ /* 0x000fc8000f8e00ff */
[----:B0-----:R-:W-:-:S04]  /*08c0*/  UIADD3 UR12, UP0, UPT, UR4, UR12, URZ ;  /* 0x0000000c040c7290 */ /* 0x001fc8000ff1e0ff */
[----:B------:R-:W-:Y:S02]  /*08d0*/  UIADD3.X UR13, UPT, UPT, UR5, UR13, URZ, UP0, !UPT ;  /* 0x0000000d050d7290 */ /* 0x000fe400087fe4ff */
[----:B------:R-:W-:-:S04]  /*08e0*/  IMAD.U32 R2, RZ, RZ, UR12 ;  /* 0x0000000cff027e24 */ /* 0x000fc8000f8e00ff */
[----:B------:R-:W-:-:S05]  /*08f0*/  IMAD.U32 R3, RZ, RZ, UR13 ;  /* 0x0000000dff037e24 */ /* 0x000fca000f8e00ff */
[----:B------:R-:W4:Y:S01]  /*0900*/  LDG.E.CONSTANT R2, desc[UR20][R2.64] ;  /* 0x0000001402027981 */ /* 0x000f22000c1e9900 */
[----:B------:R-:W-:Y:S01]  /*0910*/  UIMAD.WIDE UR4, UR10, 0x4, UR4 ;  /* 0x000000040a0478a5 */ /* 0x000fe2000f8e0204 */
[----:B------:R-:W-:-:S03]  /*0920*/  UMOV UR23, 0x2 ;  /* 0x0000000200177882 */ /* 0x000fc60000000000 */
[----:B-1----:R-:W-:Y:S02]  /*0930*/  UIADD3 UR10, UP0, UPT, UR4, UR6, URZ ;  /* 0x00000006040a7290 */ /* 0x002fe4000ff1e0ff */
[----:B--2---:R-:W-:Y:S02]  /*0940*/  UIADD3 UR6, UP1, UPT, UR4, UR14, URZ ;  /* 0x0000000e04067290 */ /* 0x004fe4000ff3e0ff */
[----:B------:R-:W-:Y:S02]  /*0950*/  UIADD3.X UR11, UPT, UPT, UR5, UR7, URZ, UP0, !UPT ;  /* 0x00000007050b7290 */ /* 0x000fe400087fe4ff */
[----:B------:R-:W-:Y:S01]  /*0960*/  UIADD3.X UR7, UPT, UPT, UR5, UR15, URZ, UP1, !UPT ;  /* 0x0000000f05077290 */ /* 0x000fe20008ffe4ff */
[----:B------:R-:W-:Y:S01]  /*0970*/  IMAD.U32 R42, RZ, RZ, UR10 ;  /* 0x0000000aff2a7e24 */ /* 0x000fe2000f8e00ff */
[----:B------:R-:W-:Y:S01]  /*0980*/  UIADD3 UR14, UPT, UPT, UR19, -0x1, URZ ;  /* 0xffffffff130e7890 */ /* 0x000fe2000fffe0ff */
[----:B------:R-:W-:Y:S01]  /*0990*/  IMAD.U32 R40, RZ, RZ, UR6 ;  /* 0x00000006ff287e24 */ /* 0x000fe2000f8e00ff */
[----:B------:R-:W-:Y:S01]  /*09a0*/  UMOV UR4, URZ ;  /* 0x000000ff00047c82 */ /* 0x000fe20008000000 */
[----:B------:R-:W-:Y:S01]  /*09b0*/  IMAD.U32 R41, RZ, RZ, UR11 ;  /* 0x0000000bff297e24 */ /* 0x000fe2000f8e00ff */
[----:B------:R-:W-:Y:S01]  /*09c0*/  UMOV UR5, URZ ;  /* 0x000000ff00057c82 */ /* 0x000fe20008000000 */
[----:B------:R-:W-:Y:S01]  /*09d0*/  UMOV UR6, URZ ;  /* 0x000000ff00067c82 */ /* 0x000fe20008000000 */
[----:B----4-:R-:W0:Y:S08]  /*09e0*/  F2F.F64.F32 R4, R2 ;  /* 0x0000000200047310 */ /* 0x010e300000201800 */
[----:B------:R-:W-:Y:S01]  /*09f0*/  F2F.F64.F32 R2, R43 ;  /* 0x0000002b00027310 */ /* 0x000fe20000201800 */
[----:B0-----:R-:W-:-:S02]  /*0a00*/  R2UR UR8, R4 ;  /* 0x00000000040872ca */ /* 0x001fc400000e0000 */
[----:B------:R-:W-:-:S11]  /*0a10*/  R2UR UR9, R5 ;  /* 0x00000000050972ca */ /* 0x000fd600000e0000 */
[----:B------:R-:W-:Y:S01]  /*0a20*/  IMAD.U32 R12, RZ, RZ, UR8 ;  /* 0x00000008ff0c7e24 */ /* 0x000fe2000f8e00ff */
[----:B------:R-:W-:Y:S01]  /*0a30*/  UMOV UR10, UR8 ;  /* 0x00000008000a7c82 */ /* 0x000fe20008000000 */
[----:B------:R-:W-:Y:S01]  /*0a40*/  MOV R13, UR9 ;  /* 0x00000009000d7c02 */ /* 0x000fe20008000f00 */
        /* <DEDUP_REMOVED lines=10> */
[----:B------:R-:W-:Y:S01]  /*0af0*/  MOV R6, R12 ;  /* 0x0000000c00067202 */ /* 0x000fe20000000f00 */
        /* <DEDUP_REMOVED lines=21> */
[--C-:B------:R-:W-:Y:S02]  /*0c50*/  IMAD.MOV.U32 R14, RZ, RZ, R12.reuse ;  /* 0x000000ffff0e7224 */ /* 0x100fe400078e000c */
[----:B------:R-:W-:Y:S01]  /*0c60*/  IMAD.MOV.U32 R15, RZ, RZ, R13 ;  /* 0x000000ffff0f7224 */ /* 0x000fe200078e000d */
[----:B------:R-:W-:Y:S01]  /*0c70*/  STL.128 [R1+0xf0], R32 ;  /* 0x0000f02001007387 */ /* 0x000fe20000100c00 */
[----:B------:R-:W-:-:S02]  /*0c80*/  IMAD.MOV.U32 R16, RZ, RZ, R12 ;  /* 0x000000ffff107224 */ /* 0x000fc400078e000c */
[--C-:B------:R-:W-:Y:S01]  /*0c90*/  IMAD.MOV.U32 R17, RZ, RZ, R13.reuse ;  /* 0x000000ffff117224 */ /* 0x100fe200078e000d */
[----:B------:R0:W-:Y:S01]  /*0ca0*/  STL.128 [R1+0x80], R4 ;  /* 0x0000800401007387 */ /* 0x0001e20000100c00 */
[----:B------:R-:W-:Y:S02]  /*0cb0*/  IMAD.MOV.U32 R18, RZ, RZ, R12 ;  /* 0x000000ffff127224 */ /* 0x000fe400078e000c */
[----:B------:R-:W-:Y:S01]  /*0cc0*/  IMAD.MOV.U32 R19, RZ, RZ, R13 ;  /* 0x000000ffff137224 */ /* 0x000fe200078e000d */
[----:B------:R-:W-:Y:S04]  /*0cd0*/  STL.128 [R1+0xc0], R8 ;  /* 0x0000c00801007387 */ /* 0x000fe80000100c00 */
[----:B------:R1:W-:Y:S04]  /*0ce0*/  STL.128 [R1+0xa0], R8 ;  /* 0x0000a00801007387 */ /* 0x0003e80000100c00 */
[----:B------:R-:W-:Y:S01]  /*0cf0*/  STL.128 [R1+0x40], R12 ;  /* 0x0000400c01007387 */ /* 0x000fe20000100c00 */
[----:B0-----:R-:W1:Y:S03]  /*0d00*/  F2F.F64.F32 R4, R0 ;  /* 0x0000000000047310 */ /* 0x001e660000201800 */
[----:B------:R-:W-:Y:S04]  /*0d10*/  STL.128 [R1+0x10], R16 ;  /* 0x0000101001007387 */ /* 0x000fe80000100c00 */
[----:B------:R-:W-:Y:S04]  /*0d20*/  STL.128 [R1+0xd0], R12 ;  /* 0x0000d00c01007387 */ /* 0x000fe80000100c00 */
[----:B------:R0:W-:Y:S04]  /*0d30*/  STL.128 [R1+0xe0], R16 ;  /* 0x0000e01001007387 */ /* 0x0001e80000100c00 */
[----:B------:R2:W-:Y:S01]  /*0d40*/  STL.128 [R1], R12 ;  /* 0x0000000c01007387 */ /* 0x0005e20000100c00 */
[----:B-1----:R-:W-:-:S02]  /*0d50*/  FSEL R8, R4, R2, !P0 ;  /* 0x0000000204087208 */ /* 0x002fc40004000000 */
[----:B------:R-:W-:Y:S02]  /*0d60*/  FSEL R9, R5, R3, !P0 ;  /* 0x0000000305097208 */ /* 0x000fe40004000000 */
[----:B------:R-:W-:Y:S02]  /*0d70*/  FSEL R6, R2, R4, !P0 ;  /* 0x0000000402067208 */ /* 0x000fe40004000000 */
[----:B------:R-:W-:Y:S02]  /*0d80*/  FSEL R7, R3, R5, !P0 ;  /* 0x0000000503077208 */ /* 0x000fe40004000000 */
[----:B------:R-:W-:Y:S02]  /*0d90*/  CS2R R4, SRZ ;  /* 0x0000000000047805 */ /* 0x000fe4000001ff00 */
[----:B------:R-:W-:Y:S02]  /*0da0*/  CS2R R2, SRZ ;  /* 0x0000000000027805 */ /* 0x000fe4000001ff00 */
[----:B0-----:R-:W-:-:S02]  /*0db0*/  CS2R R16, SRZ ;  /* 0x0000000000107805 */ /* 0x001fc4000001ff00 */
[----:B--2---:R-:W-:Y:S01]  /*0dc0*/  CS2R R14, SRZ ;  /* 0x00000000000e7805 */ /* 0x004fe2000001ff00 */
[----:B------:R-:W-:Y:S01]  /*0dd0*/  IMAD.U32 R13, RZ, RZ, UR7 ;  /* 0x00000007ff0d7e24 */ /* 0x000fe2000f8e00ff */
[----:B---3--:R-:W-:-:S06]  /*0de0*/  UMOV UR7, URZ ;  /* 0x000000ff00077c82 */ /* 0x008fcc0008000000 */
.L_x_45:
[----:B------:R-:W-:Y:S01]  /*0df0*/  MOV R0, UR19 ;  /* 0x0000001300007c02 */ /* 0x000fe20008000f00 */
[----:B------:R-:W-:Y:S01]  /*0e00*/  UIADD3 UR15, UPT, UPT, UR14, 0x1, URZ ;  /* 0x000000010e0f7890 */ /* 0x000fe2000fffe0ff */
[----:B------:R-:W-:Y:S01]  /*0e10*/  IMAD.U32 R10, RZ, RZ, UR19 ;  /* 0x00000013ff0a7e24 */ /* 0x000fe2000f8e00ff */
[----:B------:R-:W-:Y:S02]  /*0e20*/  MOV R11, UR13 ;  /* 0x0000000d000b7c02 */ /* 0x000fe40008000f00 */
[----:B------:R-:W-:Y:S01]  /*0e30*/  VIADD R0, R0, 0x2 ;  /* 0x0000000200007836 */ /* 0x000fe20000000000 */
[----:B------:R-:W-:-:S04]  /*0e40*/  UISETP.GT.U32.AND UP0, UPT, UR15, UR19, UPT ;  /* 0x000000130f00728c */ /* 0x000fc8000bf04070 */
[----:B------:R-:W-:Y:S01]  /*0e50*/  ISETP.LE.U32.AND P0, PT, R0, UR15, PT ;  /* 0x0000000f00007c0c */ /* 0x000fe2000bf03070 */
[----:B------:R-:W-:Y:S02]  /*0e60*/  VIADD R0, R10, 0x3 ;  /* 0x000000030a007836 */ /* 0x000fe40000000000 */
[----:B------:R-:W-:-:S03]  /*0e70*/  IMAD.U32 R10, RZ, RZ, UR12 ;  /* 0x0000000cff0a7e24 */ /* 0x000fc6000f8e00ff */
[----:B------:R-:W-:Y:S01]  /*0e80*/  ISETP.LE.U32.AND P1, PT, R0, UR15, PT ;  /* 0x0000000f00007c0c */ /* 0x000fe2000bf23070 */
[----:B------:R-:W0:Y:S01]  /*0e90*/  @UP0 LDCU.64 UR16, c[0x0][0x380] ;  /* 0x00007000ff1007ac */ /* 0x000e220008000a00 */
[----:B------:R1:W2:Y:S05]  /*0ea0*/  LDG.E.CONSTANT R18, desc[UR20][R10.64] ;  /* 0x000000140a127981 */ /* 0x0002aa000c1e9900 */
[----:B------:R-:W-:Y:S01]  /*0eb0*/  VOTEU.ANY UP1, P0 ;  /* 0x0000000000ff7886 */ /* 0x000fe20000020100 */
[----:B------:R-:W-:-:S05]  /*0ec0*/  PLOP3.LUT P0, PT, PT, PT, UP1, 0x80, 0x8 ;  /* 0x000000000008781c */ /* 0x000fca0003f0f018 */
[----:B------:R-:W-:Y:S01]  /*0ed0*/  VOTEU.ANY UP2, P1 ;  /* 0x0000000000ff7886 */ /* 0x000fe20000840100 */
[----:B------:R-:W-:Y:S02]  /*0ee0*/  PLOP3.LUT P2, PT, PT, PT, UP2, 0x80, 0x8 ;  /* 0x000000000008781c */ /* 0x000fe40003f4f028 */
[----:B------:R-:W-:Y:S01]  /*0ef0*/  PLOP3.LUT P1, PT, PT, PT, UP0, 0x80, 0x8 ;  /* 0x000000000008781c */ /* 0x000fe20003f2f008 */
[----:B0-----:R-:W-:-:S04]  /*0f00*/  @UP0 UIMAD.WIDE.U32 UR16, UR14, 0x4, UR16 ;  /* 0x000000040e1008a5 */ /* 0x001fc8000f8e0010 */
[----:B------:R-:W0:Y:S02]  /*0f10*/  @P0 LDC.64 R26, c[0x0][0x380] ;  /* 0x0000e000ff1a0b82 */ /* 0x000e240000000a00 */
[----:B------:R-:W-:Y:S02]  /*0f20*/  IMAD.U32 R20, RZ, RZ, UR16 ;  /* 0x00000010ff147e24 */ /* 0x000fe4000f8e00ff */
[----:B------:R-:W-:-:S04]  /*0f30*/  IMAD.U32 R21, RZ, RZ, UR17 ;  /* 0x00000011ff157e24 */ /* 0x000fc8000f8e00ff */
[----:B------:R-:W3:Y:S01]  /*0f40*/  @P2 LDC.64 R28, c[0x0][0x380] ;  /* 0x0000e000ff1c2b82 */ /* 0x000ee20000000a00 */
[----:B------:R-:W-:Y:S01]  /*0f50*/  @UP1 UIADD3 UR16, UPT, UPT, UR14, -0x1, URZ ;  /* 0xffffffff0e101890 */ /* 0x000fe2000fffe0ff */
[----:B------:R4:W5:Y:S05]  /*0f60*/  @P1 LDG.E.CONSTANT R0, desc[UR20][R20.64] ;  /* 0x0000001414001981 */ /* 0x00096a000c1e9900 */
[----:B------:R-:W-:Y:S01]  /*0f70*/  IMAD.U32 R19, RZ, RZ, UR16 ;  /* 0x00000010ff137e24 */ /* 0x000fe2000f8e00ff */
[----:B------:R-:W-:-:S03]  /*0f80*/  @UP2 UIADD3 UR16, UPT, UPT, UR14, -0x2, URZ ;  /* 0xfffffffe0e102890 */ /* 0x000fc6000fffe0ff */
[----:B0-----:R-:W-:-:S04]  /*0f90*/  @P0 IMAD.WIDE.U32 R26, R19, 0x4, R26 ;  /* 0x00000004131a0825 */ /* 0x001fc800078e001a */
[----:B-1----:R-:W-:Y:S01]  /*0fa0*/  IMAD.U32 R11, RZ, RZ, UR16 ;  /* 0x00000010ff0b7e24 */ /* 0x002fe2000f8e00ff */
[----:B------:R0:W5:Y:S03]  /*0fb0*/  @P0 LDG.E.CONSTANT R12, desc[UR20][R26.64] ;  /* 0x000000141a0c0981 */ /* 0x000166000c1e9900 */
[----:B---3--:R-:W-:-:S06]  /*0fc0*/  @P2 IMAD.WIDE.U32 R28, R11, 0x4, R28 ;  /* 0x000000040b1c2825 */ /* 0x008fcc00078e001c */
[----:B------:R-:W3:Y:S01]  /*0fd0*/  @P2 LDG.E.CONSTANT R28, desc[UR20][R28.64] ;  /* 0x000000141c1c2981 */ /* 0x000ee2000c1e9900 */
[----:B------:R-:W1:Y:S01]  /*0fe0*/  MUFU.RCP64H R25, 10 ;  /* 0x4024000000197908 */ /* 0x000e620000001800 */
[----:B------:R-:W-:Y:S02]  /*0ff0*/  IMAD.MOV.U32 R22, RZ, RZ, 0x0 ;  /* 0x00000000ff167424 */ /* 0x000fe400078e00ff */
[----:B------:R-:W-:Y:S02]  /*1000*/  IMAD.MOV.U32 R23, RZ, RZ, 0x40240000 ;  /* 0x40240000ff177424 */ /* 0x000fe400078e00ff */
[----:B------:R-:W-:-:S06]  /*1010*/  IMAD.MOV.U32 R24, RZ, RZ, 0x1 ;  /* 0x00000001ff187424 */ /* 0x000fcc00078e00ff */
[----:B-1----:R-:W-:-:S08]  /*1020*/  DFMA R30, R24, -R22, 1 ;  /* 0x3ff00000181e742b */ /* 0x002fd00000000816 */
[----:B------:R-:W-:-:S08]  /*1030*/  DFMA R30, R30, R30, R30 ;  /* 0x0000001e1e1e722b */ /* 0x000fd0000000001e */
[----:B------:R-:W-:-:S08]  /*1040*/  DFMA R30, R24, R30, R24 ;  /* 0x0000001e181e722b */ /* 0x000fd00000000018 */
[----:B------:R-:W-:-:S08]  /*1050*/  DFMA R22, R30, -R22, 1 ;  /* 0x3ff000001e16742b */ /* 0x000fd00000000816 */
[----:B------:R-:W-:Y:S01]  /*1060*/  DFMA R22, R30, R22, R30 ;  /* 0x000000161e16722b */ /* 0x000fe2000000001e */
[----:B--2---:R-:W4:Y:S02]  /*1070*/  F2F.F64.F32 R18, R18 ;  /* 0x0000001200127310 */ /* 0x004f240000201800 */
[-C--:B----4-:R-:W-:Y:S01]  /*1080*/  MOV R20, R18.reuse ;  /* 0x0000001200147202 */ /* 0x090fe20000000f00 */
[--C-:B------:R-:W-:Y:S01]  /*1090*/  IMAD.MOV.U32 R21, RZ, RZ, R19.reuse ;  /* 0x000000ffff157224 */ /* 0x100fe200078e0013 */
[----:B------:R-:W-:Y:S01]  /*10a0*/  MOV R10, R18 ;  /* 0x00000012000a7202 */ /* 0x000fe20000000f00 */
[----:B------:R-:W-:-:S04]  /*10b0*/  IMAD.MOV.U32 R11, RZ, RZ, R19 ;  /* 0x000000ffff0b7224 */ /* 0x000fc800078e0013 */
[----:B-----5:R-:W0:Y:S02]  /*10c0*/  @P1 F2F.F64.F32 R20, R0 ;  /* 0x0000000000141310 */ /* 0x020e240000201800 */
[----:B0-----:R-:W-:-:S06]  /*10d0*/  DMUL R26, R20, 3 ;  /* 0x40080000141a7828 */ /* 0x001fcc0000000000 */
[----:B------:R-:W0:Y:S01]  /*10e0*/  @P0 F2F.F64.F32 R10, R12 ;  /* 0x0000000c000a0310 */ /* 0x000e220000201800 */
[----:B------:R-:W-:Y:S02]  /*10f0*/  IMAD.MOV.U32 R20, RZ, RZ, R18 ;  /* 0x000000ffff147224 */ /* 0x000fe400078e0012 */
[----:B------:R-:W-:Y:S01]  /*1100*/  IMAD.MOV.U32 R21, RZ, RZ, R19 ;  /* 0x000000ffff157224 */ /* 0x000fe200078e0013 */
[----:B------:R-:W-:-:S05]  /*1110*/  DFMA R26, R18, 4, R26 ;  /* 0x40100000121a782b */ /* 0x000fca000000001a */
[----:B---3--:R-:W1:Y:S03]  /*1120*/  @P2 F2F.F64.F32 R20, R28 ;  /* 0x0000001c00142310 */ /* 0x008e660000201800 */
[----:B0-----:R-:W-:-:S08]  /*1130*/  DFMA R26, R10, 2, R26 ;  /* 0x400000000a1a782b */ /* 0x001fd0000000001a */
[----:B-1----:R-:W-:-:S08]  /*1140*/  DADD R30, R26, R20 ;  /* 0x000000001a1e7229 */ /* 0x002fd00000000014 */
[----:B------:R-:W-:-:S08]  /*1150*/  DMUL R10, R30, R22 ;  /* 0x000000161e0a7228 */ /* 0x000fd00000000000 */
[----:B------:R-:W-:-:S08]  /*1160*/  DFMA R20, R10, -10, R30 ;  /* 0xc02400000a14782b */ /* 0x000fd0000000001e */
[----:B------:R-:W-:Y:S01]  /*1170*/  DFMA R10, R22, R20, R10 ;  /* 0x00000014160a722b */ /* 0x000fe2000000000a */
[----:B------:R-:W-:-:S09]  /*1180*/  FSETP.GEU.AND P1, PT, |R31|, 6.5827683646048100446e-37, PT ;  /* 0x036000001f00780b */ /* 0x000fd20003f2e200 */
[----:B------:R-:W-:-:S05]  /*1190*/  FFMA R0, RZ, 2.5625, R11 ;  /* 0x40240000ff007823 */ /* 0x000fca000000000b */
[----:B------:R-:W-:-:S13]  /*11a0*/  FSETP.GT.AND P0, PT, |R0|, 1.469367938527859385e-39, PT ;  /* 0x001000000000780b */ /* 0x000fda0003f04200 */
[----:B------:R-:W-:Y:S05]  /*11b0*/  @P0 BRA P1, `(.L_x_33) ;  /* 0x0000000000100947 */ /* 0x000fea0000800000 */
[----:B------:R-:W-:Y:S01]  /*11c0*/  IMAD.MOV.U32 R28, RZ, RZ, RZ ;  /* 0x000000ffff1c7224 */ /* 0x000fe200078e00ff */
[----:B------:R-:W-:Y:S02]  /*11d0*/  MOV R29, 0x40240000 ;  /* 0x40240000001d7802 */ /* 0x000fe40000000f00 */
[----:B------:R-:W-:-:S07]  /*11e0*/  MOV R44, 0x1200 ;  /* 0x00001200002c7802 */ /* 0x000fce0000000f00 */
[----:B------:R-:W-:Y:S05]  /*11f0*/  CALL.REL.NOINC `($__internal_3_$__cuda_sm20_div_rn_f64_full) ;  /* 0x0000001400ec7944 */ /* 0x000fea0003c00000 */
.L_x_33:
[----:B------:R-:W-:-:S04]  /*1200*/  USHF.L.U32 UR16, UR23, 0x3, URZ ;  /* 0x0000000317107899 */ /* 0x000fc800080006ff */
[----:B------:R-:W-:Y:S02]  /*1210*/  UIADD3 UR17, UPT, UPT, UR16, -0x10, URZ ;  /* 0xfffffff010117890 */ /* 0x000fe4000fffe0ff */
[----:B------:R-:W-:Y:S02]  /*1220*/  ULOP3.LUT UR18, UR16, 0x38, URZ, 0xc0, !UPT ;  /* 0x0000003810127892 */ /* 0x000fe4000f8ec0ff */
[----:B------:R-:W-:-:S04]  /*1230*/  ULOP3.LUT UR17, UR17, 0x38, URZ, 0xc0, !UPT ;  /* 0x0000003811117892 */ /* 0x000fc8000f8ec0ff */
[C---:B------:R-:W-:Y:S01]  /*1240*/  VIADD R32, R1.reuse, UR18 ;  /* 0x0000001201207c36 */ /* 0x040fe20008000000 */
[----:B------:R-:W-:Y:S02]  /*1250*/  ULOP3.LUT UR18, UR17, 0x20, URZ, 0x3c, !UPT ;  /* 0x0000002011127892 */ /* 0x000fe4000f8e3cff */
[----:B------:R-:W-:Y:S01]  /*1260*/  VIADD R33, R1, UR17 ;  /* 0x0000001101217c36 */ /* 0x000fe20008000000 */
[----:B------:R-:W-:-:S04]  /*1270*/  UIADD3 UR17, UPT, UPT, UR16, 0x20, URZ ;  /* 0x0000002010117890 */ /* 0x000fc8000fffe0ff */
[----:B------:R0:W-:Y:S01]  /*1280*/  STL.64 [R33], R10 ;  /* 0x0000000a21007387 */ /* 0x0001e20000100a00 */
[----:B------:R-:W-:-:S03]  /*1290*/  VIADD R12, R1, UR18 ;  /* 0x00000012010c7c36 */ /* 0x000fc60008000000 */
[----:B------:R-:W2:Y:S01]  /*12a0*/  LDL.64 R24, [R32] ;  /* 0x0000000020187983 */ /* 0x000ea20000100a00 */
[----:B------:R-:W-:-:S03]  /*12b0*/  ULOP3.LUT UR17, UR17, 0x38, URZ, 0xc0, !UPT ;  /* 0x0000003811117892 */ /* 0x000fc6000f8ec0ff */
[----:B------:R-:W3:Y:S03]  /*12c0*/  LDL.64 R22, [R12] ;  /* 0x000000000c167983 */ /* 0x000ee60000100a00 */
[----:B------:R-:W-:-:S05]  /*12d0*/  VIADD R0, R1, UR17 ;  /* 0x0000001101007c36 */ /* 0x000fca0008000000 */
        /* <DEDUP_REMOVED lines=11> */
[----:B------:R-:W-:-:S04]  /*1390*/  UIADD3 UR16, UPT, UPT, UR16, 0x18, URZ ;  /* 0x0000001810107890 */ /* 0x000fc8000fffe0ff */
[----:B------:R-:W-:Y:S01]  /*13a0*/  ULOP3.LUT UR16, UR16, 0x38, URZ, 0xc0, !UPT ;  /* 0x0000003810107892 */ /* 0x000fe2000f8ec0ff */
[----:B--2---:R-:W-:-:S08]  /*13b0*/  DMUL R24, R24, -UR26 ;  /* 0x8000001a18187c28 */ /* 0x004fd00008000000 */
[----:B---3--:R-:W-:Y:S01]  /*13c0*/  DFMA R22, R22, -UR28, R24 ;  /* 0x8000001c16167c2b */ /* 0x008fe20008000018 */
[----:B------:R-:W-:Y:S01]  /*13d0*/  MOV R24, 0x147ae148 ;  /* 0x147ae14800187802 */ /* 0x000fe20000000f00 */
[----:B------:R-:W-:-:S06]  /*13e0*/  IMAD.MOV.U32 R25, RZ, RZ, 0x3fe147ae ;  /* 0x3fe147aeff197424 */ /* 0x000fcc00078e00ff */
[----:B----4-:R-:W-:Y:S02]  /*13f0*/  DFMA R20, R20, UR30, R22 ;  /* 0x0000001e14147c2b */ /* 0x010fe40008000016 */
[----:B------:R-:W-:-:S06]  /*1400*/  DFMA R24, R14, UR24, R24 ;  /* 0x000000180e187c2b */ /* 0x000fcc0008000018 */
[----:B0-----:R-:W-:Y:S01]  /*1410*/  DFMA R10, R10, UR32, R20 ;  /* 0x000000200a0a7c2b */ /* 0x001fe20008000014 */
[----:B------:R-:W-:-:S07]  /*1420*/  VIADD R20, R1, UR16 ;  /* 0x0000001001147c36 */ /* 0x000fce0008000000 */
[----:B------:R-:W-:-:S07]  /*1430*/  DMUL R10, R24, R10 ;  /* 0x0000000a180a7228 */ /* 0x000fce0000000000 */
[----:B------:R0:W-:Y:S04]  /*1440*/  STL.64 [R33+0x40], R10 ;  /* 0x0000400a21007387 */ /* 0x0001e80000100a00 */
[----:B------:R-:W2:Y:S04]  /*1450*/  LDL.64 R20, [R20+0x40] ;  /* 0x0000400014147983 */ /* 0x000ea80000100a00 */
[----:B--2---:R1:W-:Y:S04]  /*1460*/  STL.64 [R33+0x80], R20 ;  /* 0x0000801421007387 */ /* 0x0043e80000100a00 */
[----:B------:R-:W2:Y:S04]  /*1470*/  LDL.64 R28, [R32+0x40] ;  /* 0x00004000201c7983 */ /* 0x000ea80000100a00 */
[----:B------:R-:W3:Y:S04]  /*1480*/  LDL.64 R26, [R12+0x40] ;  /* 0x000040000c1a7983 */ /* 0x000ee80000100a00 */
[----:B------:R-:W4:Y:S01]  /*1490*/  LDL.64 R22, [R0+0x40] ;  /* 0x0000400000167983 */ /* 0x000f220000100a00 */
[----:B--2---:R-:W-:-:S08]  /*14a0*/  DMUL R28, R28, -UR26 ;  /* 0x8000001a1c1c7c28 */ /* 0x004fd00008000000 */
[----:B---3--:R-:W-:-:S08]  /*14b0*/  DFMA R26, R26, -UR28, R28 ;  /* 0x8000001c1a1a7c2b */ /* 0x008fd0000800001c */
[----:B----4-:R-:W-:-:S08]  /*14c0*/  DFMA R22, R22, UR30, R26 ;  /* 0x0000001e16167c2b */ /* 0x010fd0000800001a */
[----:B------:R-:W-:-:S08]  /*14d0*/  DFMA R22, R10, UR32, R22 ;  /* 0x000000200a167c2b */ /* 0x000fd00008000016 */
[----:B------:R-:W-:-:S07]  /*14e0*/  DMUL R22, R24, R22 ;  /* 0x0000001618167228 */ /* 0x000fce0000000000 */
[----:B------:R1:W-:Y:S04]  /*14f0*/  STL.64 [R33+0xc0], R22 ;  /* 0x0000c01621007387 */ /* 0x0003e80000100a00 */
[----:B0-----:R-:W2:Y:S04]  /*1500*/  LDL.64 R10, [R32+0xc0] ;  /* 0x0000c000200a7983 */ /* 0x001ea80000100a00 */
[----:B------:R-:W3:Y:S04]  /*1510*/  LDL.64 R26, [R12+0xc0] ;  /* 0x0000c0000c1a7983 */ /* 0x000ee80000100a00 */
[----:B------:R-:W4:Y:S04]  /*1520*/  LDL.64 R28, [R32+0x80] ;  /* 0x00008000201c7983 */ /* 0x000f280000100a00 */
[----:B------:R-:W5:Y:S04]  /*1530*/  LDL.64 R30, [R0+0xc0] ;  /* 0x0000c000001e7983 */ /* 0x000f680000100a00 */
[----:B------:R-:W5:Y:S04]  /*1540*/  LDL.64 R34, [R12+0x80] ;  /* 0x000080000c227983 */ /* 0x000f680000100a00 */
[----:B------:R-:W5:Y:S01]  /*1550*/  LDL.64 R36, [R0+0x80] ;  /* 0x0000800000247983 */ /* 0x000f620000100a00 */
[----:B------:R-:W-:Y:S01]  /*1560*/  UMOV UR24, 0x9999999a ;  /* 0x9999999a00187882 */ /* 0x000fe20000000000 */
[----:B------:R-:W-:Y:S01]  /*1570*/  UMOV UR25, 0x3fc99999 ;  /* 0x3fc9999900197882 */ /* 0x000fe20000000000 */
[----:B--2---:R-:W-:-:S08]  /*1580*/  DMUL R10, R10, -UR26 ;  /* 0x8000001a0a0a7c28 */ /* 0x004fd00008000000 */
[----:B---3--:R-:W-:Y:S02]  /*1590*/  DFMA R10, R26, -UR28, R10 ;  /* 0x8000001c1a0a7c2b */ /* 0x008fe4000800000a */
[----:B----4-:R-:W-:Y:S01]  /*15a0*/  DMUL R28, R28, -UR26 ;  /* 0x8000001a1c1c7c28 */ /* 0x010fe20008000000 */
[----:B------:R-:W-:Y:S01]  /*15b0*/  IMAD.MOV.U32 R26, RZ, RZ, -0x66666666 ;  /* 0x9999999aff1a7424 */ /* 0x000fe200078e00ff */
[----:B------:R-:W-:Y:S01]  /*15c0*/  UMOV UR26, 0x9999999a ;  /* 0x9999999a001a7882 */ /* 0x000fe20000000000 */
[----:B------:R-:W-:Y:S01]  /*15d0*/  IMAD.MOV.U32 R27, RZ, RZ, 0x3fe99999 ;  /* 0x3fe99999ff1b7424 */ /* 0x000fe200078e00ff */
[----:B------:R-:W-:Y:S02]  /*15e0*/  UMOV UR27, 0x3fe99999 ;  /* 0x3fe99999001b7882 */ /* 0x000fe40000000000 */
[----:B-----5:R-:W-:Y:S02]  /*15f0*/  DFMA R10, R30, UR30, R10 ;  /* 0x0000001e1e0a7c2b */ /* 0x020fe4000800000a */
[----:B------:R-:W-:-:S06]  /*1600*/  DFMA R28, R34, -UR28, R28 ;  /* 0x8000001c221c7c2b */ /* 0x000fcc000800001c */
[----:B------:R-:W-:Y:S02]  /*1610*/  DFMA R10, R22, UR32, R10 ;  /* 0x00000020160a7c2b */ /* 0x000fe4000800000a */
[----:B------:R-:W-:-:S06]  /*1620*/  DFMA R28, R36, UR30, R28 ;  /* 0x0000001e241c7c2b */ /* 0x000fcc000800001c */
[----:B------:R-:W-:Y:S02]  /*1630*/  DFMA R10, -R24, R10, R20 ;  /* 0x0000000a180a722b */ /* 0x000fe40000000114 */
[----:B------:R-:W-:-:S06]  /*1640*/  DFMA R28, R20, UR32, R28 ;  /* 0x00000020141c7c2b */ /* 0x000fcc000800001c */
[----:B------:R-:W-:Y:S02]  /*1650*/  DMUL R10, R10, UR24 ;  /* 0x000000180a0a7c28 */ /* 0x000fe40008000000 */
[----:B------:R-:W-:-:S06]  /*1660*/  DFMA R28, R24, R28, R22 ;  /* 0x0000001c181c722b */ /* 0x000fcc0000000016 */
[----:B------:R-:W-:Y:S02]  /*1670*/  DFMA R10, R26, UR6, R10 ;  /* 0x000000061a0a7c2b */ /* 0x000fe4000800000a */
[----:B------:R-:W-:-:S08]  /*1680*/  DMUL R24, R28, UR24 ;  /* 0x000000181c187c28 */ /* 0x000fd00008000000 */
[----:B------:R-:W-:Y:S01]  /*1690*/  R2UR UR16, R10 ;  /* 0x000000000a1072ca */ /* 0x000fe200000e0000 */
[----:B------:R-:W-:Y:S01]  /*16a0*/  DFMA R24, R16, UR26, R24 ;  /* 0x0000001a10187c2b */ /* 0x000fe20008000018 */
[----:B------:R-:W-:-:S07]  /*16b0*/  R2UR UR17, R11 ;  /* 0x000000000b1172ca */ /* 0x000fce00000e0000 */
[----:B------:R-:W-:-:S04]  /*16c0*/  DMUL R26, R24, UR6 ;  /* 0x00000006181a7c28 */ /* 0x000fc80008000000 */
[----:B------:R-:W-:Y:S02]  /*16d0*/  MOV R10, UR16 ;  /* 0x00000010000a7c02 */ /* 0x000fe40008000f00 */
[----:B------:R-:W-:Y:S02]  /*16e0*/  IMAD.U32 R11, RZ, RZ, UR17 ;  /* 0x00000011ff0b7e24 */ /* 0x000fe4000f8e00ff */
[----:B------:R-:W-:-:S04]  /*16f0*/  DFMA R26, R16, UR16, -R26 ;  /* 0x00000010101a7c2b */ /* 0x000fc8000800081a */
[----:B------:R-:W-:-:S04]  /*1700*/  DMUL R10, R10, UR6 ;  /* 0x000000060a0a7c28 */ /* 0x000fc80008000000 */
[----:B------:R-:W-:-:S04]  /*1710*/  DMUL R26, R26, UR24 ;  /* 0x000000181a1a7c28 */ /* 0x000fc80008000000 */
[----:B------:R-:W-:-:S04]  /*1720*/  DFMA R10, R24, R16, R10 ;  /* 0x00000010180a722b */ /* 0x000fc8000000000a */
[----:B------:R-:W-:-:S04]  /*1730*/  DFMA R4, R4, UR26, R26 ;  /* 0x0000001a04047c2b */ /* 0x000fc8000800001a */
[----:B------:R-:W-:-:S04]  /*1740*/  DMUL R10, R10, UR24 ;  /* 0x000000180a0a7c28 */ /* 0x000fc80008000000 */
[----:B------:R-:W-:-:S04]  /*1750*/  DSETP.NEU.AND P0, PT, R4, RZ, PT ;  /* 0x000000ff0400722a */ /* 0x000fc80003f0d000 */
[----:B------:R-:W-:Y:S01]  /*1760*/  DFMA R2, R2, UR26, R10 ;  /* 0x0000001a02027c2b */ /* 0x000fe2000800000a */
[----:B------:R-:W-:Y:S02]  /*1770*/  IMAD.MOV.U32 R10, RZ, RZ, R14 ;  /* 0x000000ffff0a7224 */ /* 0x000fe400078e000e */
[----:B------:R-:W-:-:S05]  /*1780*/  IMAD.MOV.U32 R11, RZ, RZ, R15 ;  /* 0x000000ffff0b7224 */ /* 0x000fca00078e000f */
        /* <DEDUP_REMOVED lines=16> */
[----:B------:R-:W-:Y:S01]  /*1890*/  MOV R30, R4 ;  /* 0x00000004001e7202 */ /* 0x000fe20000000f00 */
[----:B------:R-:W-:Y:S01]  /*18a0*/  IMAD.MOV.U32 R31, RZ, RZ, R5 ;  /* 0x000000ffff1f7224 */ /* 0x000fe200078e0005 */
[----:B------:R-:W-:Y:S01]  /*18b0*/  MOV R44, 0x18f0 ;  /* 0x000018f0002c7802 */ /* 0x000fe20000000f00 */
[----:B------:R-:W-:Y:S02]  /*18c0*/  IMAD.MOV.U32 R28, RZ, RZ, R2 ;  /* 0x000000ffff1c7224 */ /* 0x000fe400078e0002 */
[----:B------:R-:W-:-:S07]  /*18d0*/  IMAD.MOV.U32 R29, RZ, RZ, R3 ;  /* 0x000000ffff1d7224 */ /* 0x000fce00078e0003 */
[----:B------:R-:W-:Y:S05]  /*18e0*/  CALL.REL.NOINC `($__internal_3_$__cuda_sm20_div_rn_f64_full) ;  /* 0x0000001000307944 */ /* 0x000fea0003c00000 */
.L_x_35:
        /* <DEDUP_REMOVED lines=13> */
.L_x_36:
        /* <DEDUP_REMOVED lines=10> */
[----:B------:R-:W-:Y:S02]  /*1a60*/  IMAD.MOV.U32 R16, RZ, RZ, R10 ;  /* 0x000000ffff107224 */ /* 0x000fe400078e000a */
[----:B------:R-:W-:Y:S02]  /*1a70*/  IMAD.MOV.U32 R17, RZ, RZ, R11 ;  /* 0x000000ffff117224 */ /* 0x000fe400078e000b */
[----:B------:R-:W-:Y:S01]  /*1a80*/  VIADD R28, R0, 0xfff00000 ;  /* 0xfff00000001c7836 */ /* 0x000fe20000000000 */
[----:B------:R-:W-:-:S07]  /*1a90*/  MOV R0, 0x1ab0 ;  /* 0x00001ab000007802 */ /* 0x000fce0000000f00 */
[----:B------:R-:W-:Y:S05]  /*1aa0*/  CALL.REL.NOINC `($__internal_2_$__cuda_sm20_dblrcp_rn_slowpath_v3) ;  /* 0x0000000c00287944 */ /* 0x000fea0003c00000 */
.L_x_38:
[----:B------:R-:W-:Y:S01]  /*1ab0*/  MOV R16, 0x60aa64c3 ;  /* 0x60aa64c300107802 */ /* 0x000fe20000000f00 */
[----:B------:R-:W-:Y:S01]  /*1ac0*/  IMAD.MOV.U32 R17, RZ, RZ, 0x3fcf5254 ;  /* 0x3fcf5254ff117424 */ /* 0x000fe200078e00ff */
        /* <DEDUP_REMOVED lines=13> */
.L_x_37:
        /* <DEDUP_REMOVED lines=15> */
[----:B------:R-:W-:Y:S01]  /*1c90*/  MOV R28, R16 ;  /* 0x00000010001c7202 */ /* 0x000fe20000000f00 */
[----:B------:R-:W-:Y:S01]  /*1ca0*/  IMAD.MOV.U32 R29, RZ, RZ, R17 ;  /* 0x000000ffff1d7224 */ /* 0x000fe200078e0011 */
[----:B------:R-:W-:Y:S01]  /*1cb0*/  MOV R44, 0x1cf0 ;  /* 0x00001cf0002c7802 */ /* 0x000fe20000000f00 */
[----:B------:R-:W-:Y:S02]  /*1cc0*/  IMAD.MOV.U32 R30, RZ, RZ, 0x54442d18 ;  /* 0x54442d18ff1e7424 */ /* 0x000fe400078e00ff */
[----:B------:R-:W-:-:S07]  /*1cd0*/  IMAD.MOV.U32 R31, RZ, RZ, 0x401921fb ;  /* 0x401921fbff1f7424 */ /* 0x000fce00078e00ff */
[----:B------:R-:W-:Y:S05]  /*1ce0*/  CALL.REL.NOINC `($__internal_3_$__cuda_sm20_div_rn_f64_full) ;  /* 0x0000000c00307944 */ /* 0x000fea0003c00000 */
.L_x_34:
        /* <DEDUP_REMOVED lines=45> */
.L_x_40:
        /* <DEDUP_REMOVED lines=13> */
.L_x_41:
        /* <DEDUP_REMOVED lines=15> */
[----:B------:R-:W-:Y:S01]  /*2180*/  MOV R20, R26 ;  /* 0x0000001a00147202 */ /* 0x000fe20000000f00 */
[----:B------:R-:W-:-:S07]  /*2190*/  IMAD.MOV.U32 R21, RZ, RZ, R27 ;  /* 0x000000ffff157224 */ /* 0x000fce00078e001b */
.L_x_43:
[----:B------:R-:W-:Y:S01]  /*21a0*/  IMAD.MOV.U32 R16, RZ, RZ, 0x60aa64c3 ;  /* 0x60aa64c3ff107424 */ /* 0x000fe200078e00ff */
[----:B------:R-:W-:Y:S01]  /*21b0*/  UMOV UR6, 0x6bb98c7e ;  /* 0x6bb98c7e00067882 */ /* 0x000fe20000000000 */
[----:B------:R-:W-:Y:S01]  /*21c0*/  IMAD.MOV.U32 R17, RZ, RZ, 0x3fcf5254 ;  /* 0x3fcf5254ff117424 */ /* 0x000fe200078e00ff */
[----:B------:R-:W-:Y:S01]  /*21d0*/  UMOV UR7, 0x3fb0f909 ;  /* 0x3fb0f90900077882 */ /* 0x000fe20000000000 */
[----:B------:R-:W-:Y:S02]  /*21e0*/  DADD R22, |R20|, -1 ;  /* 0xbff0000014167429 */ /* 0x000fe40000000200 */
[----:B------:R-:W-:Y:S02]  /*21f0*/  DSETP.GT.AND P0, PT, R10, RZ, PT ;  /* 0x000000ff0a00722a */ /* 0x000fe40003f04000 */
[----:B------:R-:W-:Y:S01]  /*2200*/  DFMA R16, |R20|, UR6, R16 ;  /* 0x0000000614107c2b */ /* 0x000fe20008000210 */
[----:B------:R-:W-:Y:S01]  /*2210*/  IMAD.MOV.U32 R10, RZ, RZ, 0x3ff921fb ;  /* 0x3ff921fbff0a7424 */ /* 0x000fe200078e00ff */
[----:B------:R-:W-:Y:S01]  /*2220*/  UMOV UR6, 0x54442d18 ;  /* 0x54442d1800067882 */ /* 0x000fe20000000000 */
[----:B------:R-:W-:-:S03]  /*2230*/  UMOV UR7, 0x3fe921fb ;  /* 0x3fe921fb00077882 */ /* 0x000fc60000000000 */
[----:B------:R-:W-:Y:S02]  /*2240*/  FSEL R11, R10, -1.9463495016098022461, P0 ;  /* 0xbff921fb0a0b7808 */ /* 0x000fe40000000000 */
[----:B------:R-:W-:Y:S01]  /*2250*/  DFMA R16, R22, R20, R16 ;  /* 0x000000141610722b */ /* 0x000fe20000000010 */
[----:B------:R-:W-:-:S07]  /*2260*/  MOV R10, 0x54442d18 ;  /* 0x54442d18000a7802 */ /* 0x000fce0000000f00 */
[----:B------:R-:W-:-:S08]  /*2270*/  DFMA R16, R20, UR6, R16 ;  /* 0x0000000614107c2b */ /* 0x000fd00008000010 */
[----:B------:R-:W-:-:S11]  /*2280*/  DADD R10, -R16, R10 ;  /* 0x00000000100a7229 */ /* 0x000fd6000000010a */
.L_x_42:
[----:B------:R-:W-:Y:S01]  /*2290*/  UMOV UR6, 0x1a63c1f8 ;  /* 0x1a63c1f800067882 */ /* 0x000fe20000000000 */
[----:B------:R-:W-:Y:S02]  /*22a0*/  UMOV UR7, 0x404ca5dc ;  /* 0x404ca5dc00077882 */ /* 0x000fe40000000000 */
[----:B------:R-:W-:-:S10]  /*22b0*/  DMUL R10, R10, UR6 ;  /* 0x000000060a0a7c28 */ /* 0x000fd40008000000 */
[----:B------:R-:W-:Y:S02]  /*22c0*/  R2UR UR6, R10 ;  /* 0x000000000a0672ca */ /* 0x000fe400000e0000 */
[----:B------:R-:W-:-:S15]  /*22d0*/  R2UR UR7, R11 ;  /* 0x000000000b0772ca */ /* 0x000fde00000e0000 */
.L_x_39:
[----:B------:R-:W-:Y:S01]  /*22e0*/  IMAD.U32 R10, RZ, RZ, UR6 ;  /* 0x00000006ff0a7e24 */ /* 0x000fe2000f8e00ff */
[----:B------:R-:W0:Y:S01]  /*22f0*/  F2F.F64.F32 R30, R43 ;  /* 0x0000002b001e7310 */ /* 0x000e220000201800 */
[----:B------:R-:W-:-:S06]  /*2300*/  IMAD.U32 R11, RZ, RZ, UR7 ;  /* 0x00000007ff0b7e24 */ /* 0x000fcc000f8e00ff */
        /* <DEDUP_REMOVED lines=19> */
[----:B------:R-:W-:Y:S02]  /*2440*/  MOV R29, R17 ;  /* 0x00000011001d7202 */ /* 0x000fe40000000f00 */
[----:B------:R-:W-:-:S07]  /*2450*/  MOV R44, 0x2470 ;  /* 0x00002470002c7802 */ /* 0x000fce0000000f00 */
[----:B------:R-:W-:Y:S05]  /*2460*/  CALL.REL.NOINC `($__internal_3_$__cuda_sm20_div_rn_f64_full) ;  /* 0x0000000400507944 */ /* 0x000fea0003c00000 */
.L_x_44:
[C---:B------:R-:W-:Y:S01]  /*2470*/  DSETP.GT.AND P0, PT, R10.reuse, R6, PT ;  /* 0x000000060a00722a */ /* 0x040fe20003f04000 */
[----:B------:R-:W-:Y:S01]  /*2480*/  IMAD.U32 R0, RZ, RZ, UR19 ;  /* 0x00000013ff007e24 */ /* 0x000fe2000f8e00ff */
[----:B------:R-:W-:Y:S01]  /*2490*/  DSETP.GEU.AND P1, PT, R10, R8, PT ;  /* 0x000000080a00722a */ /* 0x000fe20003f2e000 */
[----:B------:R-:W-:Y:S02]  /*24a0*/  UIADD3 UR4, UPT, UPT, UR14, 0x2, URZ ;  /* 0x000000020e047890 */ /* 0x000fe4000fffe0ff */
[----:B------:R-:W-:Y:S01]  /*24b0*/  VIADD R0, R0, 0xa ;  /* 0x0000000a00007836 */ /* 0x000fe20000000000 */
[----:B------:R-:W-:Y:S01]  /*24c0*/  FSEL R17, R6, R10, P0 ;  /* 0x0000000a06117208 */ /* 0x000fe20000000000 */
[----:B------:R-:W-:Y:S01]  /*24d0*/  UIADD3 UR12, UP0, UPT, UR12, 0x4, URZ ;  /* 0x000000040c0c7890 */ /* 0x000fe2000ff1e0ff */
[----:B------:R-:W-:Y:S01]  /*24e0*/  FSEL R11, R7, R11, P0 ;  /* 0x0000000b070b7208 */ /* 0x000fe20000000000 */
[----:B------:R-:W-:Y:S01]  /*24f0*/  UMOV UR5, UR7 ;  /* 0x0000000700057c82 */ /* 0x000fe20008000000 */
[----:B------:R-:W-:Y:S01]  /*2500*/  FSEL R10, R8, R17, !P1 ;  /* 0x00000011080a7208 */ /* 0x000fe20004800000 */
[----:B------:R-:W-:Y:S01]  /*2510*/  UIADD3 UR23, UPT, UPT, UR23, 0x1, URZ ;  /* 0x0000000117177890 */ /* 0x000fe2000fffe0ff */
[----:B------:R-:W-:Y:S01]  /*2520*/  FSEL R11, R9, R11, !P1 ;  /* 0x0000000b090b7208 */ /* 0x000fe20004800000 */
[----:B------:R-:W-:Y:S01]  /*2530*/  UIADD3.X UR13, UPT, UPT, URZ, UR13, URZ, UP0, !UPT ;  /* 0x0000000dff0d7290 */ /* 0x000fe200087fe4ff */
[----:B------:R-:W-:Y:S01]  /*2540*/  ISETP.LE.U32.AND P0, PT, R0, UR15, PT ;  /* 0x0000000f00007c0c */ /* 0x000fe2000bf03070 */
[----:B------:R-:W-:Y:S01]  /*2550*/  IMAD.U32 R0, RZ, RZ, UR22 ;  /* 0x00000016ff007e24 */ /* 0x000fe2000f8e00ff */
[----:B------:R-:W-:Y:S01]  /*2560*/  UMOV UR7, UR17 ;  /* 0x0000001100077c82 */ /* 0x000fe20008000000 */
[----:B------:R-:W-:Y:S01]  /*2570*/  UMOV UR14, UR15 ;  /* 0x0000000f000e7c82 */ /* 0x000fe20008000000 */
[----:B------:R-:W-:-:S08]  /*2580*/  DADD R16, -R10, 1 ;  /* 0x3ff000000a107429 */ /* 0x000fd00000000100 */
[----:B------:R-:W-:Y:S01]  /*2590*/  DMUL R16, R16, UR8 ;  /* 0x0000000810107c28 */ /* 0x000fe20008000000 */
[----:B------:R-:W-:Y:S01]  /*25a0*/  @P0 IMAD.MOV.U32 R12, RZ, RZ, R40 ;  /* 0x000000ffff0c0224 */ /* 0x000fe200078e0028 */
[----:B------:R-:W-:-:S06]  /*25b0*/  IADD3 R40, P2, PT, R40, 0x4, RZ ;  /* 0x0000000428287810 */ /* 0x000fcc0007f5e0ff */
[----:B------:R-:W-:Y:S02]  /*25c0*/  DFMA R16, R18, R10, R16 ;  /* 0x0000000a1210722b */ /* 0x000fe40000000010 */
[----:B------:R-:W-:-:S08]  /*25d0*/  DMUL R10, R10, 0.5 ;  /* 0x3fe000000a0a7828 */ /* 0x000fd00000000000 */
[----:B------:R-:W-:Y:S02]  /*25e0*/  R2UR UR8, R16 ;  /* 0x00000000100872ca */ /* 0x000fe400000e0000 */
[----:B------:R-:W-:Y:S01]  /*25f0*/  R2UR UR9, R17 ;  /* 0x00000000110972ca */ /* 0x000fe200000e0000 */
[----:B------:R-:W-:-:S12]  /*2600*/  DADD R16, -R10, 1 ;  /* 0x3ff000000a107429 */ /* 0x000fd80000000100 */
[----:B------:R-:W-:-:S08]  /*2610*/  DMUL R10, R10, UR8 ;  /* 0x000000080a0a7c28 */ /* 0x000fd00008000000 */
[----:B------:R-:W-:Y:S01]  /*2620*/  DFMA R10, R16, UR10, R10 ;  /* 0x0000000a100a7c2b */ /* 0x000fe2000800000a */
[----:B------:R-:W0:Y:S01]  /*2630*/  @P0 F2F.F32.F64 R17, UR8 ;  /* 0x0000000800110d10 */ /* 0x000e220008301000 */
[----:B------:R-:W-:-:S08]  /*2640*/  IMAD.MOV.U32 R16, RZ, RZ, R24 ;  /* 0x000000ffff107224 */ /* 0x000fd000078e0018 */
[----:B------:R-:W-:Y:S01]  /*2650*/  R2UR UR10, R10 ;  /* 0x000000000a0a72ca */ /* 0x000fe200000e0000 */
[----:B------:R-:W-:Y:S01]  /*2660*/  @P0 IMAD.MOV.U32 R10, RZ, RZ, R42 ;  /* 0x000000ffff0a0224 */ /* 0x000fe200078e002a */
[----:B------:R-:W-:Y:S02]  /*2670*/  R2UR UR11, R11 ;  /* 0x000000000b0b72ca */ /* 0x000fe400000e0000 */
[-C--:B------:R-:W-:Y:S02]  /*2680*/  @P0 MOV R11, R41.reuse ;  /* 0x00000029000b0202 */ /* 0x080fe40000000f00 */
[----:B------:R-:W-:Y:S01]  /*2690*/  IADD3 R42, P1, PT, R42, 0x4, RZ ;  /* 0x000000042a2a7810 */ /* 0x000fe20007f3e0ff */
[----:B0-----:R0:W-:Y:S03]  /*26a0*/  @P0 STG.E desc[UR20][R12.64], R17 ;  /* 0x000000110c000986 */ /* 0x0011e6000c101914 */
[----:B------:R-:W-:-:S05]  /*26b0*/  IADD3.X R41, PT, PT, RZ, R41, RZ, P1, !PT ;  /* 0x00000029ff297210 */ /* 0x000fca0000ffe4ff */
[----:B------:R-:W1:Y:S01]  /*26c0*/  @P0 F2F.F32.F64 R19, UR10 ;  /* 0x0000000a00130d10 */ /* 0x000e620008301000 */
[----:B0-----:R-:W-:Y:S02]  /*26d0*/  IMAD.MOV.U32 R17, RZ, RZ, R25 ;  /* 0x000000ffff117224 */ /* 0x001fe400078e0019 */
[----:B------:R-:W-:Y:S01]  /*26e0*/  IMAD.X R13, RZ, RZ, R13, P2 ;  /* 0x000000ffff0d7224 */ /* 0x000fe200010e060d */
[----:B-1----:R0:W-:Y:S01]  /*26f0*/  @P0 STG.E desc[UR20][R10.64], R19 ;  /* 0x000000130a000986 */ /* 0x0021e2000c101914 */
[----:B------:R-:W-:Y:S01]  /*2700*/  ISETP.LE.AND P0, PT, R0, UR4, PT ;  /* 0x0000000400007c0c */ /* 0x000fe2000bf03270 */
[----:B------:R-:W-:Y:S01]  /*2710*/  UMOV UR4, UR6 ;  /* 0x0000000600047c82 */ /* 0x000fe20008000000 */
[----:B------:R-:W-:-:S11]  /*2720*/  UMOV UR6, UR16 ;  /* 0x0000001000067c82 */ /* 0x000fd60008000000 */
[----:B0-----:R-:W-:Y:S05]  /*2730*/  @!P0 BRA `(.L_x_45) ;  /* 0xffffffe400ac8947 */ /* 0x001fea000383ffff */
[----:B------:R-:W-:Y:S05]  /*2740*/  EXIT ;  /* 0x000000000000794d */ /* 0x000fea0003800000 */
        .weak           $__internal_2_$__cuda_sm20_dblrcp_rn_slowpath_v3
        .type           $__internal_2_$__cuda_sm20_dblrcp_rn_slowpath_v3,@function
        .size           $__internal_2_$__cuda_sm20_dblrcp_rn_slowpath_v3,($__internal_3_$__cuda_sm20_div_rn_f64_full - $__internal_2_$__cuda_sm20_dblrcp_rn_slowpath_v3)
$__internal_2_$__cuda_sm20_dblrcp_rn_slowpath_v3:
[----:B------:R-:W-:-:S14]  /*2750*/  DSETP.GTU.AND P0, PT, |R16|, +INF , PT ;  /* 0x7ff000001000742a */ /* 0x000fdc0003f0c200 */
[----:B------:R-:W-:Y:S05]  /*2760*/  @P0 BRA `(.L_x_46) ;  /* 0x00000000007c0947 */ /* 0x000fea0003800000 */
[----:B------:R-:W-:-:S05]  /*2770*/  LOP3.LUT R29, R17, 0x7fffffff, RZ, 0xc0, !PT ;  /* 0x7fffffff111d7812 */ /* 0x000fca00078ec0ff */
[----:B------:R-:W-:-:S05]  /*2780*/  VIADD R12, R29, 0xffffffff ;  /* 0xffffffff1d0c7836 */ /* 0x000fca0000000000 */
[----:B------:R-:W-:-:S13]  /*2790*/  ISETP.GE.U32.AND P0, PT, R12, 0x7fefffff, PT ;  /* 0x7fefffff0c00780c */ /* 0x000fda0003f06070 */
[----:B------:R-:W-:Y:S01]  /*27a0*/  @P0 LOP3.LUT R27, R17, 0x7ff00000, RZ, 0x3c, !PT ;  /* 0x7ff00000111b0812 */ /* 0x000fe200078e3cff */
[----:B------:R-:W-:Y:S01]  /*27b0*/  @P0 IMAD.MOV.U32 R26, RZ, RZ, RZ ;  /* 0x000000ffff1a0224 */ /* 0x000fe200078e00ff */
[----:B------:R-:W-:Y:S06]  /*27c0*/  @P0 BRA `(.L_x_47) ;  /* 0x00000000006c0947 */ /* 0x000fec0003800000 */
[----:B------:R-:W-:-:S13]  /*27d0*/  ISETP.GE.U32.AND P0, PT, R29, 0x1000001, PT ;  /* 0x010000011d00780c */ /* 0x000fda0003f06070 */
[----:B------:R-:W-:Y:S05]  /*27e0*/  @!P0 BRA `(.L_x_48) ;  /* 0x0000000000348947 */ /* 0x000fea0003800000 */
[----:B------:R-:W-:Y:S01]  /*27f0*/  VIADD R27, R17, 0xc0200000 ;  /* 0xc0200000111b7836 */ /* 0x000fe20000000000 */
[----:B------:R-:W-:-:S03]  /*2800*/  MOV R26, R16 ;  /* 0x00000010001a7202 */ /* 0x000fc60000000f00 */
[----:B------:R-:W0:Y:S03]  /*2810*/  MUFU.RCP64H R29, R27 ;  /* 0x0000001b001d7308 */ /* 0x000e260000001800 */
        /* <DEDUP_REMOVED lines=10> */
.L_x_48:
[----:B------:R-:W-:Y:S01]  /*28c0*/  DMUL R16, R16, 8.11296384146066816958e+31 ;  /* 0x4690000010107828 */ /* 0x000fe20000000000 */
[----:B------:R-:W-:-:S05]  /*28d0*/  IMAD.MOV.U32 R26, RZ, RZ, R28 ;  /* 0x000000ffff1a7224 */ /* 0x000fca00078e001c */
        /* <DEDUP_REMOVED lines=8> */
.L_x_46:
[----:B------:R-:W-:Y:S01]  /*2960*/  LOP3.LUT R27, R17, 0x80000, RZ, 0xfc, !PT ;  /* 0x00080000111b7812 */ /* 0x000fe200078efcff */
[----:B------:R-:W-:-:S07]  /*2970*/  IMAD.MOV.U32 R26, RZ, RZ, R16 ;  /* 0x000000ffff1a7224 */ /* 0x000fce00078e0010 */
.L_x_47:
[----:B------:R-:W-:Y:S01]  /*2980*/  IMAD.MOV.U32 R16, RZ, RZ, R0 ;  /* 0x000000ffff107224 */ /* 0x000fe200078e0000 */
[----:B------:R-:W-:-:S04]  /*2990*/  MOV R17, 0x0 ;  /* 0x0000000000117802 */ /* 0x000fc80000000f00 */
[----:B------:R-:W-:Y:S05]  /*29a0*/  RET.REL.NODEC R16 `(mama_batch_f32) ;  /* 0xffffffd410947950 */ /* 0x000fea0003c3ffff */
        .weak           $__internal_3_$__cuda_sm20_div_rn_f64_full
        .type           $__internal_3_$__cuda_sm20_div_rn_f64_full,@function
        .size           $__internal_3_$__cuda_sm20_div_rn_f64_full,(.L_x_58 - $__internal_3_$__cuda_sm20_div_rn_f64_full)
$__internal_3_$__cuda_sm20_div_rn_f64_full:
[C---:B------:R-:W-:Y:S01]  /*29b0*/  FSETP.GEU.AND P0, PT, |R29|.reuse, 1.469367938527859385e-39, PT ;  /* 0x001000001d00780b */ /* 0x040fe20003f0e200 */
[----:B------:R-:W-:Y:S01]  /*29c0*/  IMAD.MOV.U32 R36, RZ, RZ, 0x1 ;  /* 0x00000001ff247424 */ /* 0x000fe200078e00ff */
[C---:B------:R-:W-:Y:S01]  /*29d0*/  LOP3.LUT R26, R29.reuse, 0x800fffff, RZ, 0xc0, !PT ;  /* 0x800fffff1d1a7812 */ /* 0x040fe200078ec0ff */
[----:B------:R-:W-:Y:S01]  /*29e0*/  IMAD.MOV.U32 R32, RZ, RZ, R30 ;  /* 0x000000ffff207224 */ /* 0x000fe200078e001e */
        /* <DEDUP_REMOVED lines=8> */
[----:B------:R-:W-:Y:S01]  /*2a70*/  LOP3.LUT R11, R31, 0x7ff00000, RZ, 0xc0, !PT ;  /* 0x7ff000001f0b7812 */ /* 0x000fe200078ec0ff */
[----:B------:R-:W-:-:S03]  /*2a80*/  IMAD.MOV.U32 R10, RZ, RZ, 0x1ca00000 ;  /* 0x1ca00000ff0a7424 */ /* 0x000fc600078e00ff */
[----:B------:R-:W-:-:S03]  /*2a90*/  ISETP.GE.U32.AND P1, PT, R11, R12, PT ;  /* 0x0000000c0b00720c */ /* 0x000fc60003f26070 */
[C---:B------:R-:W-:Y:S01]  /*2aa0*/  DFMA R34, R36.reuse, -R26, 1 ;  /* 0x3ff000002422742b */ /* 0x040fe2000000081a */
[----:B------:R-:W-:Y:S02]  /*2ab0*/  MOV R0, R11 ;  /* 0x0000000b00007202 */ /* 0x000fe40000000f00 */
[----:B------:R-:W-:Y:S02]  /*2ac0*/  SEL R33, R10, 0x63400000, !P1 ;  /* 0x634000000a217807 */ /* 0x000fe40004800000 */
[----:B------:R-:W-:Y:S02]  /*2ad0*/  FSETP.GEU.AND P1, PT, |R31|, 1.469367938527859385e-39, PT ;  /* 0x001000001f00780b */ /* 0x000fe40003f2e200 */
[----:B------:R-:W-:Y:S01]  /*2ae0*/  LOP3.LUT R33, R33, 0x800fffff, R31, 0xf8, !PT ;  /* 0x800fffff21217812 */ /* 0x000fe200078ef81f */
[----:B------:R-:W-:-:S10]  /*2af0*/  DFMA R34, R36, R34, R36 ;  /* 0x000000222422722b */ /* 0x000fd40000000024 */
        /* <DEDUP_REMOVED lines=9> */
.L_x_49:
[----:B------:R-:W-:Y:S01]  /*2b90*/  DMUL R36, R34, R32 ;  /* 0x0000002022247228 */ /* 0x000fe20000000000 */
[----:B------:R-:W-:-:S07]  /*2ba0*/  @!P0 LOP3.LUT R12, R27, 0x7ff00000, RZ, 0xc0, !PT ;  /* 0x7ff000001b0c8812 */ /* 0x000fce00078ec0ff */
[----:B------:R-:W-:-:S08]  /*2bb0*/  DFMA R38, R36, -R26, R32 ;  /* 0x8000001a2426722b */ /* 0x000fd00000000020 */
[----:B------:R-:W-:Y:S01]  /*2bc0*/  DFMA R38, R34, R38, R36 ;  /* 0x000000262226722b */ /* 0x000fe20000000024 */
[----:B------:R-:W-:Y:S01]  /*2bd0*/  VIADD R34, R0, 0xffffffff ;  /* 0xffffffff00227836 */ /* 0x000fe20000000000 */
[----:B------:R-:W-:-:S04]  /*2be0*/  IADD3 R35, PT, PT, R12, -0x1, RZ ;  /* 0xffffffff0c237810 */ /* 0x000fc80007ffe0ff */
[----:B------:R-:W-:-:S04]  /*2bf0*/  ISETP.GT.U32.AND P0, PT, R34, 0x7feffffe, PT ;  /* 0x7feffffe2200780c */ /* 0x000fc80003f04070 */
        /* <DEDUP_REMOVED lines=8> */
[----:B------:R-:W-:-:S04]  /*2c80*/  IMAD.IADD R0, R0, 0x1, -R11 ;  /* 0x0000000100007824 */ /* 0x000fc800078e0a0b */
[----:B------:R-:W-:-:S06]  /*2c90*/  VIADD R31, R0, 0x7fe00000 ;  /* 0x7fe00000001f7836 */ /* 0x000fcc0000000000 */
[----:B------:R-:W-:-:S10]  /*2ca0*/  DMUL R10, R38, R30 ;  /* 0x0000001e260a7228 */ /* 0x000fd40000000000 */
[----:B------:R-:W-:-:S13]  /*2cb0*/  FSETP.GTU.AND P0, PT, |R11|, 1.469367938527859385e-39, PT ;  /* 0x001000000b00780b */ /* 0x000fda0003f0c200 */
[----:B------:R-:W-:Y:S05]  /*2cc0*/  @P0 BRA `(.L_x_51) ;  /* 0x0000000000940947 */ /* 0x000fea0003800000 */
[----:B------:R-:W-:Y:S01]  /*2cd0*/  DFMA R26, R38, -R26, R32 ;  /* 0x8000001a261a722b */ /* 0x000fe20000000020 */
[----:B------:R-:W-:-:S09]  /*2ce0*/  MOV R30, RZ ;  /* 0x000000ff001e7202 */ /* 0x000fd20000000f00 */
[C---:B------:R-:W-:Y:S02]  /*2cf0*/  FSETP.NEU.AND P0, PT, R27.reuse, RZ, PT ;  /* 0x000000ff1b00720b */ /* 0x040fe40003f0d000 */
[----:B------:R-:W-:-:S04]  /*2d00*/  LOP3.LUT R29, R27, 0x80000000, R29, 0x48, !PT ;  /* 0x800000001b1d7812 */ /* 0x000fc800078e481d */
[----:B------:R-:W-:-:S07]  /*2d10*/  LOP3.LUT R31, R29, R31, RZ, 0xfc, !PT ;  /* 0x0000001f1d1f7212 */ /* 0x000fce00078efcff */
[----:B------:R-:W-:Y:S05]  /*2d20*/  @!P0 BRA `(.L_x_51) ;  /* 0x00000000007c8947 */ /* 0x000fea0003800000 */
[----:B------:R-:W-:Y:S01]  /*2d30*/  IMAD.MOV R27, RZ, RZ, -R0 ;  /* 0x000000ffff1b7224 */ /* 0x000fe200078e0a00 */
[----:B------:R-:W-:Y:S01]  /*2d40*/  DMUL.RP R30, R38, R30 ;  /* 0x0000001e261e7228 */ /* 0x000fe20000008000 */
[----:B------:R-:W-:-:S06]  /*2d50*/  IMAD.MOV.U32 R26, RZ, RZ, RZ ;  /* 0x000000ffff1a7224 */ /* 0x000fcc00078e00ff */
[----:B------:R-:W-:-:S03]  /*2d60*/  DFMA R26, R10, -R26, R38 ;  /* 0x8000001a0a1a722b */ /* 0x000fc60000000026 */
[----:B------:R-:W-:-:S03]  /*2d70*/  LOP3.LUT R29, R31, R29, RZ, 0x3c, !PT ;  /* 0x0000001d1f1d7212 */ /* 0x000fc600078e3cff */
[----:B------:R-:W-:-:S04]  /*2d80*/  IADD3 R26, PT, PT, -R0, -0x43300000, RZ ;  /* 0xbcd00000001a7810 */ /* 0x000fc80007ffe1ff */
[----:B------:R-:W-:-:S04]  /*2d90*/  FSETP.NEU.AND P0, PT, |R27|, R26, PT ;  /* 0x0000001a1b00720b */ /* 0x000fc80003f0d200 */
[----:B------:R-:W-:Y:S02]  /*2da0*/  FSEL R10, R30, R10, !P0 ;  /* 0x0000000a1e0a7208 */ /* 0x000fe40004000000 */
[----:B------:R-:W-:Y:S01]  /*2db0*/  FSEL R11, R29, R11, !P0 ;  /* 0x0000000b1d0b7208 */ /* 0x000fe20004000000 */
[----:B------:R-:W-:Y:S06]  /*2dc0*/  BRA `(.L_x_51) ;  /* 0x0000000000547947 */ /* 0x000fec0003800000 */
.L_x_50:
        /* <DEDUP_REMOVED lines=13> */
[----:B------:R-:W-:Y:S02]  /*2ea0*/  @P0 IMAD.MOV.U32 R10, RZ, RZ, RZ ;  /* 0x000000ffff0a0224 */ /* 0x000fe400078e00ff */
[----:B------:R-:W-:Y:S01]  /*2eb0*/  @P0 IMAD.MOV.U32 R11, RZ, RZ, R0 ;  /* 0x000000ffff0b0224 */ /* 0x000fe200078e0000 */
[----:B------:R-:W-:Y:S06]  /*2ec0*/  BRA `(.L_x_51) ;  /* 0x0000000000147947 */ /* 0x000fec0003800000 */
.L_x_53:
[----:B------:R-:W-:Y:S02]  /*2ed0*/  LOP3.LUT R11, R29, 0x80000, RZ, 0xfc, !PT ;  /* 0x000800001d0b7812 */ /* 0x000fe400078efcff */
[----:B------:R-:W-:Y:S01]  /*2ee0*/  MOV R10, R28 ;  /* 0x0000001c000a7202 */ /* 0x000fe20000000f00 */
[----:B------:R-:W-:Y:S06]  /*2ef0*/  BRA `(.L_x_51) ;  /* 0x0000000000087947 */ /* 0x000fec0003800000 */
.L_x_52:
[----:B------:R-:W-:Y:S01]  /*2f00*/  LOP3.LUT R11, R31, 0x80000, RZ, 0xfc, !PT ;  /* 0x000800001f0b7812 */ /* 0x000fe200078efcff */
[----:B------:R-:W-:-:S07]  /*2f10*/  IMAD.MOV.U32 R10, RZ, RZ, R30 ;  /* 0x000000ffff0a7224 */ /* 0x000fce00078e001e */
.L_x_51:
[----:B------:R-:W-:-:S04]  /*2f20*/  IMAD.MOV.U32 R45, RZ, RZ, 0x0 ;  /* 0x00000000ff2d7424 */ /* 0x000fc800078e00ff */
[----:B------:R-:W-:Y:S05]  /*2f30*/  RET.REL.NODEC R44 `(mama_batch_f32) ;  /* 0xffffffd02c307950 */ /* 0x000fea0003c3ffff */
.L_x_54:
        /* <DEDUP_REMOVED lines=12> */
.L_x_58:


//--------------------- .nv.shared.reserved.0     --------------------------
	.section	.nv.shared.reserved.0,"aw",@nobits
	.weak		__nv_reservedSMEM_offset_0_alias
	.size		__nv_reservedSMEM_offset_0_alias, 0, 64
	.other		__nv_reservedSMEM_offset_0_alias,@"STO_CUDA_RESERVED_SHARED STV_DEFAULT"
__nv_reservedSMEM_offset_0_alias:
	.zero		0
	.zero		64


//--------------------- .nv.constant0.mama_many_series_one_param_f32 --------------------------
	.section	.nv.constant0.mama_many_series_one_param_f32,"a",@progbits
	.sectionflags	@""
	.align	4
.nv.constant0.mama_many_series_one_param_f32:
	.zero		944


//--------------------- .nv.constant0.mama_batch_f32 --------------------------
	.section	.nv.constant0.mama_batch_f32,"a",@progbits
	.sectionflags	@""
	.align	4
.nv.constant0.mama_batch_f32:
	.zero		952


//--------------------- SYMBOLS --------------------------

	.type		.nv.reservedSmem.offset0,@object
	.size		.nv.reservedSmem.offset0,0x4
